// auto-generated by cutlass_sweep.gemm — config: {"arch": "sm_100", "cluster_m": 2, "cluster_n": 1, "dtype": "bf16", "stages": 4, "tile_k": 64, "tile_m": 64, "tile_n": 64}
#include "cutlass/cutlass.h"
#include "cutlass/gemm/collective/collective_builder.hpp"
#include "cutlass/gemm/device/gemm_universal_adapter.h"
#include "cutlass/gemm/kernel/gemm_universal.hpp"
#include "cutlass/epilogue/collective/collective_builder.hpp"

using ElemA = cutlass::bfloat16_t;
using ElemB = cutlass::bfloat16_t;
using ElemCD = cutlass::bfloat16_t;
using Acc  = float;
using TileShape    = cute::Shape<cute::_64, cute::_64, cute::_64>;
using ClusterShape = cute::Shape<cute::_2, cute::_1, cute::_1>;

using CollectiveEpilogue = typename cutlass::epilogue::collective::CollectiveBuilder<
    cutlass::arch::Sm100, cutlass::arch::OpClassTensorOp,
    TileShape, ClusterShape,
    cutlass::epilogue::collective::EpilogueTileAuto,
    Acc, Acc,
    ElemCD, cutlass::layout::RowMajor, 128 / cutlass::sizeof_bits<ElemCD>::value,
    ElemCD, cutlass::layout::RowMajor, 128 / cutlass::sizeof_bits<ElemCD>::value,
    cutlass::epilogue::collective::EpilogueScheduleAuto
  >::CollectiveOp;

using CollectiveMainloop = typename cutlass::gemm::collective::CollectiveBuilder<
    cutlass::arch::Sm100, cutlass::arch::OpClassTensorOp,
    ElemA, cutlass::layout::RowMajor, 128 / cutlass::sizeof_bits<ElemA>::value,
    ElemB, cutlass::layout::ColumnMajor, 128 / cutlass::sizeof_bits<ElemB>::value,
    Acc,
    TileShape, ClusterShape,
    cutlass::gemm::collective::StageCount<4>,
    cutlass::gemm::collective::KernelScheduleAuto
  >::CollectiveOp;

using GemmKernel = cutlass::gemm::kernel::GemmUniversal<
    cute::Shape<int,int,int,int>,
    CollectiveMainloop,
    CollectiveEpilogue
>;
using Gemm = cutlass::gemm::device::GemmUniversalAdapter<GemmKernel>;

// Force the device kernel symbol into the cubin without needing a host main.
auto* _anchor = &cutlass::device_kernel<GemmKernel>;


// ===== COMPILED SASS (sm_100a) =====

	.target	sm_100a

	.elftype	@"ET_EXEC"


//--------------------- .note.nv.tkinfo           --------------------------
	.section	.note.nv.tkinfo,"",@"SHT_NOTE"
	.sectionflags	@"SHF_NOTE_NV_TKINFO"
	.tkinfo
        /*0018*/ 	.word	0x00000002
        /*0030*/ 	.string	""
        /*0030*/ 	.string	"ptxas"
        /*0030*/ 	.string	"Cuda compilation tools, release 13.0, V13.0.88"
        /*0030*/ 	.string	"Build cuda_13.0.r13.0/compiler.36424714_0"
        /*0030*/ 	.string	"-arch sm_100a -m 64 "



//--------------------- .note.nv.cuinfo           --------------------------
	.section	.note.nv.cuinfo,"",@"SHT_NOTE"
	.sectionflags	@"SHF_NOTE_NV_CUINFO"
        /*0018*/ 	.short	0x0002
        /*001a*/ 	.short	0x0064
        /*001c*/ 	.short	0x0082
	.zero		2


//--------------------- .nv.info                  --------------------------
	.section	.nv.info,"",@"SHT_CUDA_INFO"
	.align	4


	//----- nvinfo : EIATTR_REGCOUNT
	.align		4
        /*0000*/ 	.byte	0x04, 0x2f
        /*0002*/ 	.short	(.L_19 - .L_18)
	.align		4
.L_18:
        /*0004*/ 	.word	index@(_ZN7cutlass13device_kernelINS_4gemm6kernel13GemmUniversalIN4cute5tupleIJiiiiEEENS1_10collective13CollectiveMmaINS1_35MainloopSm100TmaUmmaWarpSpecializedILi4ELi2ELi4ENS5_IJNS4_1CILi2EEENSA_ILi1EEESC_EEEEENS5_IJNSA_ILi64EEESF_SF_EEENS_10bfloat16_tENS5_IJlSC_lEEESH_SI_NS4_8TiledMMAINS4_8MMA_AtomIJNS4_20SM100_MMA_F16BF16_SSISH_SH_fLi64ELi64ELNS4_4UMMA5MajorE0ELSN_0ELNSM_7ScaleInE0ELSO_0EEEEEENS4_6LayoutINS5_IJSC_SC_SC_EEENS5_IJNSA_ILi0EEEST_ST_EEEEENS5_IJNS4_10UnderscoreESW_SW_EEEEENS4_13SM90_TMA_LOADENS4_14ComposedLayoutINS4_7SwizzleILi3ELi4ELi3EEENS4_18smem_ptr_flag_bitsILi16EEENSR_INS5_IJNSA_ILi8EEESF_EEENS5_IJSF_SC_EEEEEEEvNS4_8identityENS4_23SM90_TMA_LOAD_MULTICASTES19_vS1A_EENS_8epilogue10collective18CollectiveEpilogueINS1D_23Sm100TmaWarpSpecializedILi3ELi2ELi16ELb1ELb0EEEJSG_NS5_IJNSR_ISF_SC_EENSR_INSA_ILi32EEESC_EEEEESH_SI_SH_SI_NS1D_6fusion15FusionCallbacksIS1H_NS1M_17LinearCombinationISH_fSH_fLNS_15FloatRoundStyleE2EEESG_S1L_JEEENS4_5SM1004TMEM4LOAD26SM100_TMEM_LOAD_16dp256b4xESZ_NS10_INS11_ILi2ELi4ELi3EEES14_NSR_INS5_IJS15_S1J_EEENS5_IJS1J_SC_EEEEEEENS4_17SM75_U32x4_LDSM_NENS4_14SM90_TMA_STOREES20_NS4_17SM90_U32x4_STSM_NENS4_39AutoVectorizingCopyWithAssumedAlignmentILi128EEEEEEvvEEEEvNT_6ParamsE)
        /*0008*/ 	.word	0x00000045


	//----- nvinfo : EIATTR_FRAME_SIZE
	.align		4
.L_19:
        /*000c*/ 	.byte	0x04, 0x11
        /*000e*/ 	.short	(.L_21 - .L_20)
	.align		4
.L_20:
        /*0010*/ 	.word	index@($__internal_2_$__cuda_sm10x_tcgen05_guardrail_trap_unallocated_columns_being_dealloced)
        /*0014*/ 	.word	0x00000000


	//----- nvinfo : EIATTR_FRAME_SIZE
	.align		4
.L_21:
        /*0018*/ 	.byte	0x04, 0x11
        /*001a*/ 	.short	(.L_23 - .L_22)
	.align		4
.L_22:
        /*001c*/ 	.word	index@($__internal_1_$__cuda_sm10x_tcgen05_guardrail_trap_phase_invalid_during_alloc)
        /*0020*/ 	.word	0x00000000


	//----- nvinfo : EIATTR_FRAME_SIZE
	.align		4
.L_23:
        /*0024*/ 	.byte	0x04, 0x11
        /*0026*/ 	.short	(.L_25 - .L_24)
	.align		4
.L_24:
        /*0028*/ 	.word	index@($__internal_0_$__cuda_sm10x_tcgen05_guardrail_trap_col_being_dealloced_not_returned_by_alloc)
        /*002c*/ 	.word	0x00000000


	//----- nvinfo : EIATTR_FRAME_SIZE
	.align		4
.L_25:
        /*0030*/ 	.byte	0x04, 0x11
        /*0032*/ 	.short	(.L_27 - .L_26)
	.align		4
.L_26:
        /*0034*/ 	.word	index@(_ZN7cutlass13device_kernelINS_4gemm6kernel13GemmUniversalIN4cute5tupleIJiiiiEEENS1_10collective13CollectiveMmaINS1_35MainloopSm100TmaUmmaWarpSpecializedILi4ELi2ELi4ENS5_IJNS4_1CILi2EEENSA_ILi1EEESC_EEEEENS5_IJNSA_ILi64EEESF_SF_EEENS_10bfloat16_tENS5_IJlSC_lEEESH_SI_NS4_8TiledMMAINS4_8MMA_AtomIJNS4_20SM100_MMA_F16BF16_SSISH_SH_fLi64ELi64ELNS4_4UMMA5MajorE0ELSN_0ELNSM_7ScaleInE0ELSO_0EEEEEENS4_6LayoutINS5_IJSC_SC_SC_EEENS5_IJNSA_ILi0EEEST_ST_EEEEENS5_IJNS4_10UnderscoreESW_SW_EEEEENS4_13SM90_TMA_LOADENS4_14ComposedLayoutINS4_7SwizzleILi3ELi4ELi3EEENS4_18smem_ptr_flag_bitsILi16EEENSR_INS5_IJNSA_ILi8EEESF_EEENS5_IJSF_SC_EEEEEEEvNS4_8identityENS4_23SM90_TMA_LOAD_MULTICASTES19_vS1A_EENS_8epilogue10collective18CollectiveEpilogueINS1D_23Sm100TmaWarpSpecializedILi3ELi2ELi16ELb1ELb0EEEJSG_NS5_IJNSR_ISF_SC_EENSR_INSA_ILi32EEESC_EEEEESH_SI_SH_SI_NS1D_6fusion15FusionCallbacksIS1H_NS1M_17LinearCombinationISH_fSH_fLNS_15FloatRoundStyleE2EEESG_S1L_JEEENS4_5SM1004TMEM4LOAD26SM100_TMEM_LOAD_16dp256b4xESZ_NS10_INS11_ILi2ELi4ELi3EEES14_NSR_INS5_IJS15_S1J_EEENS5_IJS1J_SC_EEEEEEENS4_17SM75_U32x4_LDSM_NENS4_14SM90_TMA_STOREES20_NS4_17SM90_U32x4_STSM_NENS4_39AutoVectorizingCopyWithAssumedAlignmentILi128EEEEEEvvEEEEvNT_6ParamsE)
        /*0038*/ 	.word	0x00000000


	//----- nvinfo : EIATTR_MIN_STACK_SIZE
	.align		4
.L_27:
        /*003c*/ 	.byte	0x04, 0x12
        /*003e*/ 	.short	(.L_29 - .L_28)
	.align		4
.L_28:
        /*0040*/ 	.word	index@(_ZN7cutlass13device_kernelINS_4gemm6kernel13GemmUniversalIN4cute5tupleIJiiiiEEENS1_10collective13CollectiveMmaINS1_35MainloopSm100TmaUmmaWarpSpecializedILi4ELi2ELi4ENS5_IJNS4_1CILi2EEENSA_ILi1EEESC_EEEEENS5_IJNSA_ILi64EEESF_SF_EEENS_10bfloat16_tENS5_IJlSC_lEEESH_SI_NS4_8TiledMMAINS4_8MMA_AtomIJNS4_20SM100_MMA_F16BF16_SSISH_SH_fLi64ELi64ELNS4_4UMMA5MajorE0ELSN_0ELNSM_7ScaleInE0ELSO_0EEEEEENS4_6LayoutINS5_IJSC_SC_SC_EEENS5_IJNSA_ILi0EEEST_ST_EEEEENS5_IJNS4_10UnderscoreESW_SW_EEEEENS4_13SM90_TMA_LOADENS4_14ComposedLayoutINS4_7SwizzleILi3ELi4ELi3EEENS4_18smem_ptr_flag_bitsILi16EEENSR_INS5_IJNSA_ILi8EEESF_EEENS5_IJSF_SC_EEEEEEEvNS4_8identityENS4_23SM90_TMA_LOAD_MULTICASTES19_vS1A_EENS_8epilogue10collective18CollectiveEpilogueINS1D_23Sm100TmaWarpSpecializedILi3ELi2ELi16ELb1ELb0EEEJSG_NS5_IJNSR_ISF_SC_EENSR_INSA_ILi32EEESC_EEEEESH_SI_SH_SI_NS1D_6fusion15FusionCallbacksIS1H_NS1M_17LinearCombinationISH_fSH_fLNS_15FloatRoundStyleE2EEESG_S1L_JEEENS4_5SM1004TMEM4LOAD26SM100_TMEM_LOAD_16dp256b4xESZ_NS10_INS11_ILi2ELi4ELi3EEES14_NSR_INS5_IJS15_S1J_EEENS5_IJS1J_SC_EEEEEEENS4_17SM75_U32x4_LDSM_NENS4_14SM90_TMA_STOREES20_NS4_17SM90_U32x4_STSM_NENS4_39AutoVectorizingCopyWithAssumedAlignmentILi128EEEEEEvvEEEEvNT_6ParamsE)
        /*0044*/ 	.word	0x00000000
.L_29:


//--------------------- .nv.compat                --------------------------
	.section	.nv.compat,"",@"SHT_CUDA_COMPAT_INFO"
	.align	4
        /*0000*/ 	.byte	0x02, 0x09, 0x01, 0x00, 0x02, 0x02, 0x02, 0x00, 0x02, 0x05, 0x05, 0x00, 0x03, 0x07, 0x01, 0x01
        /*0010*/ 	.byte	0x02, 0x03, 0x01, 0x00, 0x02, 0x06, 0x01, 0x00, 0x04, 0x0b, 0x08, 0x00, 0x09, 0x00, 0x00, 0x00
        /*0020*/ 	.byte	0x00, 0x00, 0x00, 0x00


//--------------------- .nv.info._ZN7cutlass13device_kernelINS_4gemm6kernel13GemmUniversalIN4cute5tupleIJiiiiEEENS1_10collective13CollectiveMmaINS1_35MainloopSm100TmaUmmaWarpSpecializedILi4ELi2ELi4ENS5_IJNS4_1CILi2EEENSA_ILi1EEESC_EEEEENS5_IJNSA_ILi64EEESF_SF_EEENS_10bfloat16_tENS5_IJlSC_lEEESH_SI_NS4_8TiledMMAINS4_8MMA_AtomIJNS4_20SM100_MMA_F16BF16_SSISH_SH_fLi64ELi64ELNS4_4UMMA5MajorE0ELSN_0ELNSM_7ScaleInE0ELSO_0EEEEEENS4_6LayoutINS5_IJSC_SC_SC_EEENS5_IJNSA_ILi0EEEST_ST_EEEEENS5_IJNS4_10UnderscoreESW_SW_EEEEENS4_13SM90_TMA_LOADENS4_14ComposedLayoutINS4_7SwizzleILi3ELi4ELi3EEENS4_18smem_ptr_flag_bitsILi16EEENSR_INS5_IJNSA_ILi8EEESF_EEENS5_IJSF_SC_EEEEEEEvNS4_8identityENS4_23SM90_TMA_LOAD_MULTICASTES19_vS1A_EENS_8epilogue10collective18CollectiveEpilogueINS1D_23Sm100TmaWarpSpecializedILi3ELi2ELi16ELb1ELb0EEEJSG_NS5_IJNSR_ISF_SC_EENSR_INSA_ILi32EEESC_EEEEESH_SI_SH_SI_NS1D_6fusion15FusionCallbacksIS1H_NS1M_17LinearCombinationISH_fSH_fLNS_15FloatRoundStyleE2EEESG_S1L_JEEENS4_5SM1004TMEM4LOAD26SM100_TMEM_LOAD_16dp256b4xESZ_NS10_INS11_ILi2ELi4ELi3EEES14_NSR_INS5_IJS15_S1J_EEENS5_IJS1J_SC_EEEEEEENS4_17SM75_U32x4_LDSM_NENS4_14SM90_TMA_STOREES20_NS4_17SM90_U32x4_STSM_NENS4_39AutoVectorizingCopyWithAssumedAlignmentILi128EEEEEEvvEEEEvNT_6ParamsE --------------------------
	.section	.nv.info._ZN7cutlass13device_kernelINS_4gemm6kernel13GemmUniversalIN4cute5tupleIJiiiiEEENS1_10collective13CollectiveMmaINS1_35MainloopSm100TmaUmmaWarpSpecializedILi4ELi2ELi4ENS5_IJNS4_1CILi2EEENSA_ILi1EEESC_EEEEENS5_IJNSA_ILi64EEESF_SF_EEENS_10bfloat16_tENS5_IJlSC_lEEESH_SI_NS4_8TiledMMAINS4_8MMA_AtomIJNS4_20SM100_MMA_F16BF16_SSISH_SH_fLi64ELi64ELNS4_4UMMA5MajorE0ELSN_0ELNSM_7ScaleInE0ELSO_0EEEEEENS4_6LayoutINS5_IJSC_SC_SC_EEENS5_IJNSA_ILi0EEEST_ST_EEEEENS5_IJNS4_10UnderscoreESW_SW_EEEEENS4_13SM90_TMA_LOADENS4_14ComposedLayoutINS4_7SwizzleILi3ELi4ELi3EEENS4_18smem_ptr_flag_bitsILi16EEENSR_INS5_IJNSA_ILi8EEESF_EEENS5_IJSF_SC_EEEEEEEvNS4_8identityENS4_23SM90_TMA_LOAD_MULTICASTES19_vS1A_EENS_8epilogue10collective18CollectiveEpilogueINS1D_23Sm100TmaWarpSpecializedILi3ELi2ELi16ELb1ELb0EEEJSG_NS5_IJNSR_ISF_SC_EENSR_INSA_ILi32EEESC_EEEEESH_SI_SH_SI_NS1D_6fusion15FusionCallbacksIS1H_NS1M_17LinearCombinationISH_fSH_fLNS_15FloatRoundStyleE2EEESG_S1L_JEEENS4_5SM1004TMEM4LOAD26SM100_TMEM_LOAD_16dp256b4xESZ_NS10_INS11_ILi2ELi4ELi3EEES14_NSR_INS5_IJS15_S1J_EEENS5_IJS1J_SC_EEEEEEENS4_17SM75_U32x4_LDSM_NENS4_14SM90_TMA_STOREES20_NS4_17SM90_U32x4_STSM_NENS4_39AutoVectorizingCopyWithAssumedAlignmentILi128EEEEEEvvEEEEvNT_6ParamsE,"",@"SHT_CUDA_INFO"
	.sectionflags	@""
	.align	4


	//----- nvinfo : EIATTR_CUDA_API_VERSION
	.align		4
        /*0000*/ 	.byte	0x04, 0x37
        /*0002*/ 	.short	(.L_31 - .L_30)
.L_30:
        /*0004*/ 	.word	0x00000082


	//----- nvinfo : EIATTR_KPARAM_INFO
	.align		4
.L_31:
        /*0008*/ 	.byte	0x04, 0x17
        /*000a*/ 	.short	(.L_33 - .L_32)
.L_32:
        /*000c*/ 	.word	0x00000000
        /*0010*/ 	.short	0x0000
        /*0012*/ 	.short	0x0000
        /*0014*/ 	.byte	0x00, 0xf0, 0x01, 0x20


	//----- nvinfo : EIATTR_AT_ENTRY_FRAGMENTS
	.align		4
.L_33:
        /*0018*/ 	.byte	0x04, 0x4f
        /*001a*/ 	.short	(.L_35 - .L_34)


	//   ....[0]....
.L_34:
        /*001c*/ 	.word	0x00000006


	//----- nvinfo : EIATTR_RESERVED_SMEM_USED
	.align		4
.L_35:
        /*0020*/ 	.byte	0x01, 0x41
	.zero		2


	//----- nvinfo : EIATTR_SPARSE_MMA_MASK
	.align		4
        /*0024*/ 	.byte	0x03, 0x50
        /*0026*/ 	.short	0x0000


	//----- nvinfo : EIATTR_TCGEN05_1CTA_USED
	.align		4
        /*0028*/ 	.byte	0x01, 0x51
	.zero		2


	//----- nvinfo : EIATTR_MAXREG_COUNT
	.align		4
        /*002c*/ 	.byte	0x03, 0x1b
        /*002e*/ 	.short	0x00ff


	//----- nvinfo : EIATTR_NUM_BARRIERS
	.align		4
        /*0030*/ 	.byte	0x02, 0x4c
        /*0032*/ 	.byte	0x07
	.zero		1


	//----- nvinfo : EIATTR_EXTERNS
	.align		4
        /*0034*/ 	.byte	0x04, 0x0f
        /*0036*/ 	.short	(.L_37 - .L_36)


	//   ....[0]....
	.align		4
.L_36:
        /*0038*/ 	.word	index@(__assertfail)


	//----- nvinfo : EIATTR_MERCURY_ISA_VERSION
	.align		4
.L_37:
        /*003c*/ 	.byte	0x03, 0x5f
        /*003e*/ 	.short	0x0101


	//----- nvinfo : EIATTR_INT_WARP_WIDE_INSTR_OFFSETS
	.align		4
        /*0040*/ 	.byte	0x04, 0x31
        /*0042*/ 	.short	(.L_39 - .L_38)


	//   ....[0]....
.L_38:
        /*0044*/ 	.word	0x00003cc0


	//   ....[1]....
        /*0048*/ 	.word	0x00003cf0


	//   ....[2]....
        /*004c*/ 	.word	0x00003d10


	//   ....[3]....
        /*0050*/ 	.word	0x00004890


	//   ....[4]....
        /*0054*/ 	.word	0x000049b0


	//   ....[5]....
        /*0058*/ 	.word	0x00004b00


	//   ....[6]....
        /*005c*/ 	.word	0x00004c20


	//----- nvinfo : EIATTR_COOP_GROUP_MASK_REGIDS
	.align		4
.L_39:
        /*0060*/ 	.byte	0x04, 0x29
        /*0062*/ 	.short	(.L_41 - .L_40)


	//   ....[0]....
.L_40:
        /*0064*/ 	.word	0xffffffff


	//   ....[1]....
        /*0068*/ 	.word	0xffffffff


	//   ....[2]....
        /*006c*/ 	.word	0xffffffff


	//   ....[3]....
        /*0070*/ 	.word	0xffffffff


	//   ....[4]....
        /*0074*/ 	.word	0xffffffff


	//   ....[5]....
        /*0078*/ 	.word	0xffffffff


	//   ....[6]....
        /*007c*/ 	.word	0xffffffff


	//   ....[7]....
        /*0080*/ 	.word	0xffffffff


	//   ....[8]....
        /*0084*/ 	.word	0xffffffff


	//   ....[9]....
        /*0088*/ 	.word	0xffffffff


	//   ....[10]....
        /*008c*/ 	.word	0xffffffff


	//   ....[11]....
        /*0090*/ 	.word	0xffffffff


	//   ....[12]....
        /*0094*/ 	.word	0xffffffff


	//   ....[13]....
        /*0098*/ 	.word	0xffffffff


	//----- nvinfo : EIATTR_COOP_GROUP_INSTR_OFFSETS
	.align		4
.L_41:
        /*009c*/ 	.byte	0x04, 0x28
        /*009e*/ 	.short	(.L_43 - .L_42)


	//   ....[0]....
.L_42:
        /*00a0*/ 	.word	0x00000080


	//   ....[1]....
        /*00a4*/ 	.word	0x000004f0


	//   ....[2]....
        /*00a8*/ 	.word	0x00000690


	//   ....[3]....
        /*00ac*/ 	.word	0x00000810


	//   ....[4]....
        /*00b0*/ 	.word	0x00000910


	//   ....[5]....
        /*00b4*/ 	.word	0x00000a80


	//   ....[6]....
        /*00b8*/ 	.word	0x00000c20


	//   ....[7]....
        /*00bc*/ 	.word	0x00000dd0


	//   ....[8]....
        /*00c0*/ 	.word	0x00001ff0


	//   ....[9]....
        /*00c4*/ 	.word	0x00002eb0


	//   ....[10]....
        /*00c8*/ 	.word	0x000030c0


	//   ....[11]....
        /*00cc*/ 	.word	0x000030f0


	//   ....[12]....
        /*00d0*/ 	.word	0x00003ba0


	//   ....[13]....
        /*00d4*/ 	.word	0x00003dd0


	//----- nvinfo : EIATTR_VRC_CTA_INIT_COUNT
	.align		4
.L_43:
        /*00d8*/ 	.byte	0x02, 0x4a
        /*00da*/ 	.byte	0x80
	.zero		1


	//----- nvinfo : EIATTR_SYSCALL_OFFSETS
	.align		4
        /*00dc*/ 	.byte	0x04, 0x46
        /*00de*/ 	.short	(.L_45 - .L_44)


	//   ....[0]....
.L_44:
        /*00e0*/ 	.word	0x00005940


	//   ....[1]....
        /*00e4*/ 	.word	0x00005a30


	//   ....[2]....
        /*00e8*/ 	.word	0x00006270


	//   ....[3]....
        /*00ec*/ 	.word	0x00006bc0


	//----- nvinfo : EIATTR_MBARRIER_INSTR_OFFSETS
	.align		4
.L_45:
        /*00f0*/ 	.byte	0x04, 0x39
        /*00f2*/ 	.short	(.L_47 - .L_46)


	//   ....[0]....
.L_46:
        /*00f4*/ 	.word	0x00000600
        /*00f8*/ 	.word	0x000000ff
        /*00fc*/ 	.word	0x00000000
        /*0100*/ 	.short	0x0100
        /*0102*/ 	.byte	0x04
	.zero		1


	//   ....[1]....
        /*0104*/ 	.word	0x00000610
        /*0108*/ 	.word	0x000000ff
        /*010c*/ 	.word	0x00000020
        /*0110*/ 	.short	0x0100
        /*0112*/ 	.byte	0x04
	.zero		1


	//   ....[2]....
        /*0114*/ 	.word	0x00000620
        /*0118*/ 	.word	0x000000ff
        /*011c*/ 	.word	0x00000008
        /*0120*/ 	.short	0x0100
        /*0122*/ 	.byte	0x04
	.zero		1


	//   ....[3]....
        /*0124*/ 	.word	0x00000630
        /*0128*/ 	.word	0x000000ff
        /*012c*/ 	.word	0x00000028
        /*0130*/ 	.short	0x0100
        /*0132*/ 	.byte	0x04
	.zero		1


	//   ....[4]....
        /*0134*/ 	.word	0x00000640
        /*0138*/ 	.word	0x000000ff
        /*013c*/ 	.word	0x00000010
        /*0140*/ 	.short	0x0100
        /*0142*/ 	.byte	0x04
	.zero		1


	//   ....[5]....
        /*0144*/ 	.word	0x00000650
        /*0148*/ 	.word	0x000000ff
        /*014c*/ 	.word	0x00000030
        /*0150*/ 	.short	0x0100
        /*0152*/ 	.byte	0x04
	.zero		1


	//   ....[6]....
        /*0154*/ 	.word	0x00000660
        /*0158*/ 	.word	0x000000ff
        /*015c*/ 	.word	0x00000018
        /*0160*/ 	.short	0x0100
        /*0162*/ 	.byte	0x04
	.zero		1


	//   ....[7]....
        /*0164*/ 	.word	0x00000670
        /*0168*/ 	.word	0x000000ff
        /*016c*/ 	.word	0x00000038
        /*0170*/ 	.short	0x0100
        /*0172*/ 	.byte	0x04
	.zero		1


	//   ....[8]....
        /*0174*/ 	.word	0x000007a0
        /*0178*/ 	.word	0x000000ff
        /*017c*/ 	.word	0x00000040
        /*0180*/ 	.short	0x0100
        /*0182*/ 	.byte	0x04
	.zero		1


	//   ....[9]....
        /*0184*/ 	.word	0x000007b0
        /*0188*/ 	.word	0x000000ff
        /*018c*/ 	.word	0x00000058
        /*0190*/ 	.short	0x0100
        /*0192*/ 	.byte	0x04
	.zero		1


	//   ....[10]....
        /*0194*/ 	.word	0x000007c0
        /*0198*/ 	.word	0x000000ff
        /*019c*/ 	.word	0x00000048
        /*01a0*/ 	.short	0x0100
        /*01a2*/ 	.byte	0x04
	.zero		1


	//   ....[11]....
        /*01a4*/ 	.word	0x000007d0
        /*01a8*/ 	.word	0x000000ff
        /*01ac*/ 	.word	0x00000060
        /*01b0*/ 	.short	0x0100
        /*01b2*/ 	.byte	0x04
	.zero		1


	//   ....[12]....
        /*01b4*/ 	.word	0x000007e0
        /*01b8*/ 	.word	0x000000ff
        /*01bc*/ 	.word	0x00000050
        /*01c0*/ 	.short	0x0100
        /*01c2*/ 	.byte	0x04
	.zero		1


	//   ....[13]....
        /*01c4*/ 	.word	0x000007f0
        /*01c8*/ 	.word	0x000000ff
        /*01cc*/ 	.word	0x00000068
        /*01d0*/ 	.short	0x0100
        /*01d2*/ 	.byte	0x04
	.zero		1


	//   ....[14]....
        /*01d4*/ 	.word	0x000008e0
        /*01d8*/ 	.word	0x000000ff
        /*01dc*/ 	.word	0x00000070
        /*01e0*/ 	.short	0x0100
        /*01e2*/ 	.byte	0x06
	.zero		1


	//   ....[15]....
        /*01e4*/ 	.word	0x000008f0
        /*01e8*/ 	.word	0x000000ff
        /*01ec*/ 	.word	0x00000078
        /*01f0*/ 	.short	0x0100
        /*01f2*/ 	.byte	0x06
	.zero		1


	//   ....[16]....
        /*01f4*/ 	.word	0x00000a30
        /*01f8*/ 	.word	0x000000ff
        /*01fc*/ 	.word	0x00000080
        /*0200*/ 	.short	0x0100
        /*0202*/ 	.byte	0x06
	.zero		1


	//   ....[17]....
        /*0204*/ 	.word	0x00000a40
        /*0208*/ 	.word	0x000000ff
        /*020c*/ 	.word	0x00000090
        /*0210*/ 	.short	0x0100
        /*0212*/ 	.byte	0x06
	.zero		1


	//   ....[18]....
        /*0214*/ 	.word	0x00000a50
        /*0218*/ 	.word	0x000000ff
        /*021c*/ 	.word	0x00000088
        /*0220*/ 	.short	0x0100
        /*0222*/ 	.byte	0x06
	.zero		1


	//   ....[19]....
        /*0224*/ 	.word	0x00000a60
        /*0228*/ 	.word	0x000000ff
        /*022c*/ 	.word	0x00000098
        /*0230*/ 	.short	0x0100
        /*0232*/ 	.byte	0x06
	.zero		1


	//   ....[20]....
        /*0234*/ 	.word	0x00000b90
        /*0238*/ 	.word	0x000000ff
        /*023c*/ 	.word	0x000000a0
        /*0240*/ 	.short	0x0100
        /*0242*/ 	.byte	0x04
	.zero		1


	//   ....[21]....
        /*0244*/ 	.word	0x00000ba0
        /*0248*/ 	.word	0x000000ff
        /*024c*/ 	.word	0x000000c0
        /*0250*/ 	.short	0x0100
        /*0252*/ 	.byte	0x04
	.zero		1


	//   ....[22]....
        /*0254*/ 	.word	0x00000bb0
        /*0258*/ 	.word	0x000000ff
        /*025c*/ 	.word	0x000000a8
        /*0260*/ 	.short	0x0100
        /*0262*/ 	.byte	0x04
	.zero		1


	//   ....[23]....
        /*0264*/ 	.word	0x00000bc0
        /*0268*/ 	.word	0x000000ff
        /*026c*/ 	.word	0x000000c8
        /*0270*/ 	.short	0x0100
        /*0272*/ 	.byte	0x04
	.zero		1


	//   ....[24]....
        /*0274*/ 	.word	0x00000bd0
        /*0278*/ 	.word	0x000000ff
        /*027c*/ 	.word	0x000000b0
        /*0280*/ 	.short	0x0100
        /*0282*/ 	.byte	0x04
	.zero		1


	//   ....[25]....
        /*0284*/ 	.word	0x00000be0
        /*0288*/ 	.word	0x000000ff
        /*028c*/ 	.word	0x000000d0
        /*0290*/ 	.short	0x0100
        /*0292*/ 	.byte	0x04
	.zero		1


	//   ....[26]....
        /*0294*/ 	.word	0x00000bf0
        /*0298*/ 	.word	0x000000ff
        /*029c*/ 	.word	0x000000b8
        /*02a0*/ 	.short	0x0100
        /*02a2*/ 	.byte	0x04
	.zero		1


	//   ....[27]....
        /*02a4*/ 	.word	0x00000c00
        /*02a8*/ 	.word	0x000000ff
        /*02ac*/ 	.word	0x000000d8
        /*02b0*/ 	.short	0x0100
        /*02b2*/ 	.byte	0x04
	.zero		1


	//   ....[28]....
        /*02b4*/ 	.word	0x00000cf0
        /*02b8*/ 	.word	0x000000ff
        /*02bc*/ 	.word	0x000000e0
        /*02c0*/ 	.short	0x0100
        /*02c2*/ 	.byte	0x04
	.zero		1


	//   ....[29]....
        /*02c4*/ 	.word	0x00000d00
        /*02c8*/ 	.word	0x000000ff
        /*02cc*/ 	.word	0x000000f0
        /*02d0*/ 	.short	0x0100
        /*02d2*/ 	.byte	0x04
	.zero		1


	//   ....[30]....
        /*02d4*/ 	.word	0x00000d10
        /*02d8*/ 	.word	0x000000ff
        /*02dc*/ 	.word	0x000000e8
        /*02e0*/ 	.short	0x0100
        /*02e2*/ 	.byte	0x04
	.zero		1


	//   ....[31]....
        /*02e4*/ 	.word	0x00000d20
        /*02e8*/ 	.word	0x000000ff
        /*02ec*/ 	.word	0x000000f8
        /*02f0*/ 	.short	0x0100
        /*02f2*/ 	.byte	0x04
	.zero		1


	//   ....[32]....
        /*02f4*/ 	.word	0x00001850
        /*02f8*/ 	.word	0x00000000
        /*02fc*/ 	.word	0x000000f0
        /*0300*/ 	.short	0x010a
        /*0302*/ 	.byte	0xff
	.zero		1


	//   ....[33]....
        /*0304*/ 	.word	0x00001880
        /*0308*/ 	.word	0x00000000
        /*030c*/ 	.word	0x000000e0
        /*0310*/ 	.short	0x0101
        /*0312*/ 	.byte	0xff
	.zero		1


	//   ....[34]....
        /*0314*/ 	.word	0x00001950
        /*0318*/ 	.word	0x000000ff
        /*031c*/ 	.word	0x00000020
        /*0320*/ 	.short	0x010a
        /*0322*/ 	.byte	0x04
	.zero		1


	//   ....[35]....
        /*0324*/ 	.word	0x000019d0
        /*0328*/ 	.word	0x000000ff
        /*032c*/ 	.word	0x00000020
        /*0330*/ 	.short	0x010a
        /*0332*/ 	.byte	0x21
	.zero		1


	//   ....[36]....
        /*0334*/ 	.word	0x00001b60
        /*0338*/ 	.word	0x000000ff
        /*033c*/ 	.word	0x00000020
        /*0340*/ 	.short	0x010a
        /*0342*/ 	.byte	0x08
	.zero		1


	//   ....[37]....
        /*0344*/ 	.word	0x00001c90
        /*0348*/ 	.word	0x000000ff
        /*034c*/ 	.word	0x00000078
        /*0350*/ 	.short	0x0101
        /*0352*/ 	.byte	0x06
	.zero		1


	//   ....[38]....
        /*0354*/ 	.word	0x00001cb0
        /*0358*/ 	.word	0x000000ff
        /*035c*/ 	.word	0x00000020
        /*0360*/ 	.short	0x010a
        /*0362*/ 	.byte	0x04
	.zero		1


	//   ....[39]....
        /*0364*/ 	.word	0x00001d30
        /*0368*/ 	.word	0x000000ff
        /*036c*/ 	.word	0x00000020
        /*0370*/ 	.short	0x010a
        /*0372*/ 	.byte	0x11
	.zero		1


	//   ....[40]....
        /*0374*/ 	.word	0x00001ee0
        /*0378*/ 	.word	0x000000ff
        /*037c*/ 	.word	0x00000020
        /*0380*/ 	.short	0x010a
        /*0382*/ 	.byte	0x07
	.zero		1


	//   ....[41]....
        /*0384*/ 	.word	0x00002020
        /*0388*/ 	.word	0x00000003
        /*038c*/ 	.word	0x00000080
        /*0390*/ 	.short	0x010a
        /*0392*/ 	.byte	0xff
	.zero		1


	//   ....[42]....
        /*0394*/ 	.word	0x00002170
        /*0398*/ 	.word	0x00000000
        /*039c*/ 	.word	0x00000000
        /*03a0*/ 	.short	0x0101
        /*03a2*/ 	.byte	0xff
	.zero		1


	//   ....[43]....
        /*03a4*/ 	.word	0x00002730
        /*03a8*/ 	.word	0x000000ff
        /*03ac*/ 	.word	0x00000000
        /*03b0*/ 	.short	0x010a
        /*03b2*/ 	.byte	0x04
	.zero		1


	//   ....[44]....
        /*03b4*/ 	.word	0x000027c0
        /*03b8*/ 	.word	0x000000ff
        /*03bc*/ 	.word	0x00000000
        /*03c0*/ 	.short	0x010a
        /*03c2*/ 	.byte	0x05
	.zero		1


	//   ....[45]....
        /*03c4*/ 	.word	0x00002850
        /*03c8*/ 	.word	0x000000ff
        /*03cc*/ 	.word	0x00000000
        /*03d0*/ 	.short	0x010a
        /*03d2*/ 	.byte	0x05
	.zero		1


	//   ....[46]....
        /*03d4*/ 	.word	0x000028f0
        /*03d8*/ 	.word	0x00000000
        /*03dc*/ 	.word	0x00000000
        /*03e0*/ 	.short	0x010a
        /*03e2*/ 	.byte	0xff
	.zero		1


	//   ....[47]....
        /*03e4*/ 	.word	0x00002a10
        /*03e8*/ 	.word	0x00000002
        /*03ec*/ 	.word	0x000000e0
        /*03f0*/ 	.short	0x010a
        /*03f2*/ 	.byte	0xff
	.zero		1


	//   ....[48]....
        /*03f4*/ 	.word	0x00002a80
        /*03f8*/ 	.word	0x00000002
        /*03fc*/ 	.word	0x00000000
        /*0400*/ 	.short	0x0101
        /*0402*/ 	.byte	0xff
	.zero		1


	//   ....[49]....
        /*0404*/ 	.word	0x00002aa0
        /*0408*/ 	.word	0x000000ff
        /*040c*/ 	.word	0x00000090
        /*0410*/ 	.short	0x010a
        /*0412*/ 	.byte	0x04
	.zero		1


	//   ....[50]....
        /*0414*/ 	.word	0x00002bc0
        /*0418*/ 	.word	0x00000002
        /*041c*/ 	.word	0x00000080
        /*0420*/ 	.short	0x010a
        /*0422*/ 	.byte	0xff
	.zero		1


	//   ....[51]....
        /*0424*/ 	.word	0x00002cc0
        /*0428*/ 	.word	0x00000002
        /*042c*/ 	.word	0x00000000
        /*0430*/ 	.short	0x0101
        /*0432*/ 	.byte	0xff
	.zero		1


	//   ....[52]....
        /*0434*/ 	.word	0x00002d50
        /*0438*/ 	.word	0x000000ff
        /*043c*/ 	.word	0x00000090
        /*0440*/ 	.short	0x0106
        /*0442*/ 	.byte	0x04
	.zero		1


	//   ....[53]....
        /*0444*/ 	.word	0x00002d70
        /*0448*/ 	.word	0x000000ff
        /*044c*/ 	.word	0x00000090
        /*0450*/ 	.short	0x010a
        /*0452*/ 	.byte	0x04
	.zero		1


	//   ....[54]....
        /*0454*/ 	.word	0x00002e00
        /*0458*/ 	.word	0x000000ff
        /*045c*/ 	.word	0x00000090
        /*0460*/ 	.short	0x0106
        /*0462*/ 	.byte	0x07
	.zero		1


	//   ....[55]....
        /*0464*/ 	.word	0x00002e40
        /*0468*/ 	.word	0x00000000
        /*046c*/ 	.word	0x00000090
        /*0470*/ 	.short	0x010a
        /*0472*/ 	.byte	0xff
	.zero		1


	//   ....[56]....
        /*0474*/ 	.word	0x00003390
        /*0478*/ 	.word	0x00000000
        /*047c*/ 	.word	0x00000080
        /*0480*/ 	.short	0x010a
        /*0482*/ 	.byte	0xff
	.zero		1


	//   ....[57]....
        /*0484*/ 	.word	0x00003490
        /*0488*/ 	.word	0x00000003
        /*048c*/ 	.word	0x00000000
        /*0490*/ 	.short	0x0101
        /*0492*/ 	.byte	0xff
	.zero		1


	//   ....[58]....
        /*0494*/ 	.word	0x000034a0
        /*0498*/ 	.word	0x000000ff
        /*049c*/ 	.word	0x00000000
        /*04a0*/ 	.short	0x010a
        /*04a2*/ 	.byte	0x04
	.zero		1


	//   ....[59]....
        /*04a4*/ 	.word	0x00003520
        /*04a8*/ 	.word	0x000000ff
        /*04ac*/ 	.word	0x000000c0
        /*04b0*/ 	.short	0x010a
        /*04b2*/ 	.byte	0x1f
	.zero		1


	//   ....[60]....
        /*04b4*/ 	.word	0x00003600
        /*04b8*/ 	.word	0x000000ff
        /*04bc*/ 	.word	0x00000000
        /*04c0*/ 	.short	0x010a
        /*04c2*/ 	.byte	0x05
	.zero		1


	//   ....[61]....
        /*04c4*/ 	.word	0x00003740
        /*04c8*/ 	.word	0x000000ff
        /*04cc*/ 	.word	0x00000000
        /*04d0*/ 	.short	0x010a
        /*04d2*/ 	.byte	0x04
	.zero		1


	//   ....[62]....
        /*04d4*/ 	.word	0x000039d0
        /*04d8*/ 	.word	0x000000ff
        /*04dc*/ 	.word	0x00000000
        /*04e0*/ 	.short	0x010a
        /*04e2*/ 	.byte	0x04
	.zero		1


	//   ....[63]....
        /*04e4*/ 	.word	0x00003a60
        /*04e8*/ 	.word	0x000000ff
        /*04ec*/ 	.word	0x00000000
        /*04f0*/ 	.short	0x010a
        /*04f2*/ 	.byte	0x05
	.zero		1


	//   ....[64]....
        /*04f4*/ 	.word	0x00003af0
        /*04f8*/ 	.word	0x000000ff
        /*04fc*/ 	.word	0x00000000
        /*0500*/ 	.short	0x010a
        /*0502*/ 	.byte	0x05
	.zero		1


	//   ....[65]....
        /*0504*/ 	.word	0x00003b80
        /*0508*/ 	.word	0x000000ff
        /*050c*/ 	.word	0x00000000
        /*0510*/ 	.short	0x010a
        /*0512*/ 	.byte	0x04
	.zero		1


	//   ....[66]....
        /*0514*/ 	.word	0x00004060
        /*0518*/ 	.word	0x00000008
        /*051c*/ 	.word	0x00000080
        /*0520*/ 	.short	0x010a
        /*0522*/ 	.byte	0xff
	.zero		1


	//   ....[67]....
        /*0524*/ 	.word	0x000041d0
        /*0528*/ 	.word	0x00000000
        /*052c*/ 	.word	0x00000000
        /*0530*/ 	.short	0x0101
        /*0532*/ 	.byte	0xff
	.zero		1


	//   ....[68]....
        /*0534*/ 	.word	0x000046a0
        /*0538*/ 	.word	0x000000ff
        /*053c*/ 	.word	0x00000078
        /*0540*/ 	.short	0x010a
        /*0542*/ 	.byte	0x18
	.zero		1


	//   ....[69]....
        /*0544*/ 	.word	0x00004870
        /*0548*/ 	.word	0x000000ff
        /*054c*/ 	.word	0x00000058
        /*0550*/ 	.short	0x010a
        /*0552*/ 	.byte	0x04
	.zero		1


	//   ....[70]....
        /*0554*/ 	.word	0x00004a50
        /*0558*/ 	.word	0x000000ff
        /*055c*/ 	.word	0x00000040
        /*0560*/ 	.short	0x010b
        /*0562*/ 	.byte	0x04
	.zero		1


	//   ....[71]....
        /*0564*/ 	.word	0x00004a60
        /*0568*/ 	.word	0x000000ff
        /*056c*/ 	.word	0x00000000
        /*0570*/ 	.short	0x0101
        /*0572*/ 	.byte	0x07
	.zero		1


	//   ....[72]....
        /*0574*/ 	.word	0x00004a70
        /*0578*/ 	.word	0x000000ff
        /*057c*/ 	.word	0x00000058
        /*0580*/ 	.short	0x010a
        /*0582*/ 	.byte	0x05
	.zero		1


	//   ....[73]....
        /*0584*/ 	.word	0x00004cc0
        /*0588*/ 	.word	0x000000ff
        /*058c*/ 	.word	0x00000040
        /*0590*/ 	.short	0x010b
        /*0592*/ 	.byte	0x05
	.zero		1


	//   ....[74]....
        /*0594*/ 	.word	0x00004cd0
        /*0598*/ 	.word	0x000000ff
        /*059c*/ 	.word	0x00000000
        /*05a0*/ 	.short	0x0101
        /*05a2*/ 	.byte	0x04
	.zero		1


	//   ....[75]....
        /*05a4*/ 	.word	0x00004d20
        /*05a8*/ 	.word	0x000000ff
        /*05ac*/ 	.word	0x00000000
        /*05b0*/ 	.short	0x010a
        /*05b2*/ 	.byte	0x04
	.zero		1


	//   ....[76]....
        /*05b4*/ 	.word	0x00004db0
        /*05b8*/ 	.word	0x000000ff
        /*05bc*/ 	.word	0x00000000
        /*05c0*/ 	.short	0x010a
        /*05c2*/ 	.byte	0x05
	.zero		1


	//   ....[77]....
        /*05c4*/ 	.word	0x00004e50
        /*05c8*/ 	.word	0x00000000
        /*05cc*/ 	.word	0x00000000
        /*05d0*/ 	.short	0x010a
        /*05d2*/ 	.byte	0xff
	.zero		1


	//   ....[78]....
        /*05d4*/ 	.word	0x000051b0
        /*05d8*/ 	.word	0x00000000
        /*05dc*/ 	.word	0x00000080
        /*05e0*/ 	.short	0x010a
        /*05e2*/ 	.byte	0xff
	.zero		1


	//   ....[79]....
        /*05e4*/ 	.word	0x00005280
        /*05e8*/ 	.word	0x00000000
        /*05ec*/ 	.word	0x00000000
        /*05f0*/ 	.short	0x0101
        /*05f2*/ 	.byte	0xff
	.zero		1


	//   ....[80]....
        /*05f4*/ 	.word	0x00005e90
        /*05f8*/ 	.word	0x00000002
        /*05fc*/ 	.word	0x00000040
        /*0600*/ 	.short	0x010a
        /*0602*/ 	.byte	0xff
	.zero		1


	//   ....[81]....
        /*0604*/ 	.word	0x00005ed0
        /*0608*/ 	.word	0x0000001b
        /*060c*/ 	.word	0x000000a0
        /*0610*/ 	.short	0x010a
        /*0612*/ 	.byte	0xff
	.zero		1


	//   ....[82]....
        /*0614*/ 	.word	0x00005fc0
        /*0618*/ 	.word	0x00000002
        /*061c*/ 	.word	0x00000040
        /*0620*/ 	.short	0x010a
        /*0622*/ 	.byte	0xff
	.zero		1


	//   ....[83]....
        /*0624*/ 	.word	0x00006150
        /*0628*/ 	.word	0x0000001b
        /*062c*/ 	.word	0x000000a0
        /*0630*/ 	.short	0x010a
        /*0632*/ 	.byte	0xff
	.zero		1


	//   ....[84]....
        /*0634*/ 	.word	0x00006920
        /*0638*/ 	.word	0x00000000
        /*063c*/ 	.word	0x00000000
        /*0640*/ 	.short	0x0101
        /*0642*/ 	.byte	0xff
	.zero		1


	//   ....[85]....
        /*0644*/ 	.word	0x00006930
        /*0648*/ 	.word	0x00000002
        /*064c*/ 	.word	0x00000040
        /*0650*/ 	.short	0x010a
        /*0652*/ 	.byte	0xff
	.zero		1


	//   ....[86]....
        /*0654*/ 	.word	0x000069f0
        /*0658*/ 	.word	0x00000002
        /*065c*/ 	.word	0x00000040
        /*0660*/ 	.short	0x010a
        /*0662*/ 	.byte	0xff
	.zero		1


	//   ....[87]....
        /*0664*/ 	.word	0x00006d90
        /*0668*/ 	.word	0x000000ff
        /*066c*/ 	.word	0x00000000
        /*0670*/ 	.short	0x0101
        /*0672*/ 	.byte	0x04
	.zero		1


	//   ....[88]....
        /*0674*/ 	.word	0x000072f0
        /*0678*/ 	.word	0x00000000
        /*067c*/ 	.word	0x00000000
        /*0680*/ 	.short	0x0101
        /*0682*/ 	.byte	0xff
	.zero		1


	//   ....[89]....
        /*0684*/ 	.word	0x000075a0
        /*0688*/ 	.word	0x000000ff
        /*068c*/ 	.word	0x00000000
        /*0690*/ 	.short	0x0101
        /*0692*/ 	.byte	0x04
	.zero		1


	//   ....[90]....
        /*0694*/ 	.word	0x000075c0
        /*0698*/ 	.word	0x00000000
        /*069c*/ 	.word	0x000000f0
        /*06a0*/ 	.short	0x010a
        /*06a2*/ 	.byte	0xff
	.zero		1


	//   ....[91]....
        /*06a4*/ 	.word	0x00007620
        /*06a8*/ 	.word	0x00000000
        /*06ac*/ 	.word	0x00000020
        /*06b0*/ 	.short	0x010a
        /*06b2*/ 	.byte	0xff
	.zero		1


	//   ....[92]....
        /*06b4*/ 	.word	0x00007680
        /*06b8*/ 	.word	0x00000000
        /*06bc*/ 	.word	0x00000020
        /*06c0*/ 	.short	0x010a
        /*06c2*/ 	.byte	0xff
	.zero		1


	//   ....[93]....
        /*06c4*/ 	.word	0x000076d0
        /*06c8*/ 	.word	0x00000003
        /*06cc*/ 	.word	0x00000080
        /*06d0*/ 	.short	0x010a
        /*06d2*/ 	.byte	0xff
	.zero		1


	//   ....[94]....
        /*06d4*/ 	.word	0x00007730
        /*06d8*/ 	.word	0x00000000
        /*06dc*/ 	.word	0x00000000
        /*06e0*/ 	.short	0x010a
        /*06e2*/ 	.byte	0xff
	.zero		1


	//   ....[95]....
        /*06e4*/ 	.word	0x00007790
        /*06e8*/ 	.word	0x00000000
        /*06ec*/ 	.word	0x00000000
        /*06f0*/ 	.short	0x010a
        /*06f2*/ 	.byte	0xff
	.zero		1


	//   ....[96]....
        /*06f4*/ 	.word	0x000077f0
        /*06f8*/ 	.word	0x00000000
        /*06fc*/ 	.word	0x00000000
        /*0700*/ 	.short	0x010a
        /*0702*/ 	.byte	0xff
	.zero		1


	//   ....[97]....
        /*0704*/ 	.word	0x00007840
        /*0708*/ 	.word	0x00000002
        /*070c*/ 	.word	0x000000e0
        /*0710*/ 	.short	0x010a
        /*0712*/ 	.byte	0xff
	.zero		1


	//   ....[98]....
        /*0714*/ 	.word	0x000078a0
        /*0718*/ 	.word	0x00000002
        /*071c*/ 	.word	0x00000090
        /*0720*/ 	.short	0x010a
        /*0722*/ 	.byte	0xff
	.zero		1


	//   ....[99]....
        /*0724*/ 	.word	0x000078f0
        /*0728*/ 	.word	0x00000002
        /*072c*/ 	.word	0x00000080
        /*0730*/ 	.short	0x010a
        /*0732*/ 	.byte	0xff
	.zero		1


	//   ....[100]....
        /*0734*/ 	.word	0x00007950
        /*0738*/ 	.word	0x00000000
        /*073c*/ 	.word	0x00000090
        /*0740*/ 	.short	0x010a
        /*0742*/ 	.byte	0xff
	.zero		1


	//   ....[101]....
        /*0744*/ 	.word	0x000079a0
        /*0748*/ 	.word	0x00000000
        /*074c*/ 	.word	0x00000080
        /*0750*/ 	.short	0x010a
        /*0752*/ 	.byte	0xff
	.zero		1


	//   ....[102]....
        /*0754*/ 	.word	0x00007a00
        /*0758*/ 	.word	0x00000002
        /*075c*/ 	.word	0x000000c0
        /*0760*/ 	.short	0x010a
        /*0762*/ 	.byte	0xff
	.zero		1


	//   ....[103]....
        /*0764*/ 	.word	0x00007a60
        /*0768*/ 	.word	0x00000000
        /*076c*/ 	.word	0x00000000
        /*0770*/ 	.short	0x010a
        /*0772*/ 	.byte	0xff
	.zero		1


	//   ....[104]....
        /*0774*/ 	.word	0x00007ac0
        /*0778*/ 	.word	0x00000000
        /*077c*/ 	.word	0x00000000
        /*0780*/ 	.short	0x010a
        /*0782*/ 	.byte	0xff
	.zero		1


	//   ....[105]....
        /*0784*/ 	.word	0x00007b20
        /*0788*/ 	.word	0x00000000
        /*078c*/ 	.word	0x00000000
        /*0790*/ 	.short	0x010a
        /*0792*/ 	.byte	0xff
	.zero		1


	//   ....[106]....
        /*0794*/ 	.word	0x00007b80
        /*0798*/ 	.word	0x00000000
        /*079c*/ 	.word	0x00000000
        /*07a0*/ 	.short	0x010a
        /*07a2*/ 	.byte	0xff
	.zero		1


	//   ....[107]....
        /*07a4*/ 	.word	0x00007be0
        /*07a8*/ 	.word	0x00000000
        /*07ac*/ 	.word	0x00000000
        /*07b0*/ 	.short	0x010a
        /*07b2*/ 	.byte	0xff
	.zero		1


	//   ....[108]....
        /*07b4*/ 	.word	0x00007c30
        /*07b8*/ 	.word	0x00000008
        /*07bc*/ 	.word	0x00000080
        /*07c0*/ 	.short	0x010a
        /*07c2*/ 	.byte	0xff
	.zero		1


	//   ....[109]....
        /*07c4*/ 	.word	0x00007c90
        /*07c8*/ 	.word	0x00000000
        /*07cc*/ 	.word	0x00000078
        /*07d0*/ 	.short	0x010a
        /*07d2*/ 	.byte	0xff
	.zero		1


	//   ....[110]....
        /*07d4*/ 	.word	0x00007cf0
        /*07d8*/ 	.word	0x00000000
        /*07dc*/ 	.word	0x00000058
        /*07e0*/ 	.short	0x010a
        /*07e2*/ 	.byte	0xff
	.zero		1


	//   ....[111]....
        /*07e4*/ 	.word	0x00007d50
        /*07e8*/ 	.word	0x00000002
        /*07ec*/ 	.word	0x00000058
        /*07f0*/ 	.short	0x010a
        /*07f2*/ 	.byte	0xff
	.zero		1


	//   ....[112]....
        /*07f4*/ 	.word	0x00007db0
        /*07f8*/ 	.word	0x00000000
        /*07fc*/ 	.word	0x00000000
        /*0800*/ 	.short	0x010a
        /*0802*/ 	.byte	0xff
	.zero		1


	//   ....[113]....
        /*0804*/ 	.word	0x00007e10
        /*0808*/ 	.word	0x00000000
        /*080c*/ 	.word	0x00000000
        /*0810*/ 	.short	0x010a
        /*0812*/ 	.byte	0xff
	.zero		1


	//   ....[114]....
        /*0814*/ 	.word	0x00007e60
        /*0818*/ 	.word	0x00000000
        /*081c*/ 	.word	0x00000080
        /*0820*/ 	.short	0x010a
        /*0822*/ 	.byte	0xff
	.zero		1


	//   ....[115]....
        /*0824*/ 	.word	0x00007eb0
        /*0828*/ 	.word	0x00000002
        /*082c*/ 	.word	0x00000040
        /*0830*/ 	.short	0x010a
        /*0832*/ 	.byte	0xff
	.zero		1


	//   ....[116]....
        /*0834*/ 	.word	0x00007f00
        /*0838*/ 	.word	0x0000001b
        /*083c*/ 	.word	0x000000a0
        /*0840*/ 	.short	0x010a
        /*0842*/ 	.byte	0xff
	.zero		1


	//   ....[117]....
        /*0844*/ 	.word	0x00007f50
        /*0848*/ 	.word	0x00000002
        /*084c*/ 	.word	0x00000040
        /*0850*/ 	.short	0x010a
        /*0852*/ 	.byte	0xff
	.zero		1


	//----- nvinfo : EIATTR_NUM_MBARRIERS
	.align		4
.L_47:
        /*0854*/ 	.byte	0x03, 0x38
        /*0856*/ 	.short	0x0020


	//----- nvinfo : EIATTR_EXIT_INSTR_OFFSETS
	.align		4
        /*0858*/ 	.byte	0x04, 0x1c
        /*085a*/ 	.short	(.L_49 - .L_48)


	//   ....[0]....
.L_48:
        /*085c*/ 	.word	0x00002920


	//   ....[1]....
        /*0860*/ 	.word	0x00002e10


	//   ....[2]....
        /*0864*/ 	.word	0x00002e70


	//   ....[3]....
        /*0868*/ 	.word	0x00003de0


	//   ....[4]....
        /*086c*/ 	.word	0x00004e80


	//   ....[5]....
        /*0870*/ 	.word	0x00004ec0


	//   ....[6]....
        /*0874*/ 	.word	0x00007490


	//   ....[7]....
        /*0878*/ 	.word	0x00007510


	//   ....[8]....
        /*087c*/ 	.word	0x00007540


	//   ....[9]....
        /*0880*/ 	.word	0x000075b0


	//----- nvinfo : EIATTR_MAX_THREADS
	.align		4
.L_49:
        /*0884*/ 	.byte	0x04, 0x05
        /*0886*/ 	.short	(.L_51 - .L_50)
.L_50:
        /*0888*/ 	.word	0x00000100
        /*088c*/ 	.word	0x00000001
        /*0890*/ 	.word	0x00000001


	//----- nvinfo : EIATTR_CRS_STACK_SIZE
	.align		4
.L_51:
        /*0894*/ 	.byte	0x04, 0x1e
        /*0896*/ 	.short	(.L_53 - .L_52)
.L_52:
        /*0898*/ 	.word	0x00000000


	//----- nvinfo : EIATTR_CBANK_PARAM_SIZE
	.align		4
.L_53:
        /*089c*/ 	.byte	0x03, 0x19
        /*089e*/ 	.short	0x0800


	//----- nvinfo : EIATTR_PARAM_CBANK
	.align		4
        /*08a0*/ 	.byte	0x04, 0x0a
        /*08a2*/ 	.short	(.L_55 - .L_54)
	.align		4
.L_54:
        /*08a4*/ 	.word	index@(.nv.constant0._ZN7cutlass13device_kernelINS_4gemm6kernel13GemmUniversalIN4cute5tupleIJiiiiEEENS1_10collective13CollectiveMmaINS1_35MainloopSm100TmaUmmaWarpSpecializedILi4ELi2ELi4ENS5_IJNS4_1CILi2EEENSA_ILi1EEESC_EEEEENS5_IJNSA_ILi64EEESF_SF_EEENS_10bfloat16_tENS5_IJlSC_lEEESH_SI_NS4_8TiledMMAINS4_8MMA_AtomIJNS4_20SM100_MMA_F16BF16_SSISH_SH_fLi64ELi64ELNS4_4UMMA5MajorE0ELSN_0ELNSM_7ScaleInE0ELSO_0EEEEEENS4_6LayoutINS5_IJSC_SC_SC_EEENS5_IJNSA_ILi0EEEST_ST_EEEEENS5_IJNS4_10UnderscoreESW_SW_EEEEENS4_13SM90_TMA_LOADENS4_14ComposedLayoutINS4_7SwizzleILi3ELi4ELi3EEENS4_18smem_ptr_flag_bitsILi16EEENSR_INS5_IJNSA_ILi8EEESF_EEENS5_IJSF_SC_EEEEEEEvNS4_8identityENS4_23SM90_TMA_LOAD_MULTICASTES19_vS1A_EENS_8epilogue10collective18CollectiveEpilogueINS1D_23Sm100TmaWarpSpecializedILi3ELi2ELi16ELb1ELb0EEEJSG_NS5_IJNSR_ISF_SC_EENSR_INSA_ILi32EEESC_EEEEESH_SI_SH_SI_NS1D_6fusion15FusionCallbacksIS1H_NS1M_17LinearCombinationISH_fSH_fLNS_15FloatRoundStyleE2EEESG_S1L_JEEENS4_5SM1004TMEM4LOAD26SM100_TMEM_LOAD_16dp256b4xESZ_NS10_INS11_ILi2ELi4ELi3EEES14_NSR_INS5_IJS15_S1J_EEENS5_IJS1J_SC_EEEEEEENS4_17SM75_U32x4_LDSM_NENS4_14SM90_TMA_STOREES20_NS4_17SM90_U32x4_STSM_NENS4_39AutoVectorizingCopyWithAssumedAlignmentILi128EEEEEEvvEEEEvNT_6ParamsE)
        /*08a8*/ 	.short	0x0380
        /*08aa*/ 	.short	0x0800


	//----- nvinfo : EIATTR_SW_WAR
	.align		4
.L_55:
        /*08ac*/ 	.byte	0x04, 0x36
        /*08ae*/ 	.short	(.L_57 - .L_56)
.L_56:
        /*08b0*/ 	.word	0x00000008
.L_57:


//--------------------- .nv.callgraph             --------------------------
	.section	.nv.callgraph,"",@"SHT_CUDA_CALLGRAPH"
	.align	4
	.sectionentsize	8
	.align		4
        /*0000*/ 	.word	0x00000000
	.align		4
        /*0004*/ 	.word	0xffffffff
	.align		4
        /*0008*/ 	.word	index@(_ZN7cutlass13device_kernelINS_4gemm6kernel13GemmUniversalIN4cute5tupleIJiiiiEEENS1_10collective13CollectiveMmaINS1_35MainloopSm100TmaUmmaWarpSpecializedILi4ELi2ELi4ENS5_IJNS4_1CILi2EEENSA_ILi1EEESC_EEEEENS5_IJNSA_ILi64EEESF_SF_EEENS_10bfloat16_tENS5_IJlSC_lEEESH_SI_NS4_8TiledMMAINS4_8MMA_AtomIJNS4_20SM100_MMA_F16BF16_SSISH_SH_fLi64ELi64ELNS4_4UMMA5MajorE0ELSN_0ELNSM_7ScaleInE0ELSO_0EEEEEENS4_6LayoutINS5_IJSC_SC_SC_EEENS5_IJNSA_ILi0EEEST_ST_EEEEENS5_IJNS4_10UnderscoreESW_SW_EEEEENS4_13SM90_TMA_LOADENS4_14ComposedLayoutINS4_7SwizzleILi3ELi4ELi3EEENS4_18smem_ptr_flag_bitsILi16EEENSR_INS5_IJNSA_ILi8EEESF_EEENS5_IJSF_SC_EEEEEEEvNS4_8identityENS4_23SM90_TMA_LOAD_MULTICASTES19_vS1A_EENS_8epilogue10collective18CollectiveEpilogueINS1D_23Sm100TmaWarpSpecializedILi3ELi2ELi16ELb1ELb0EEEJSG_NS5_IJNSR_ISF_SC_EENSR_INSA_ILi32EEESC_EEEEESH_SI_SH_SI_NS1D_6fusion15FusionCallbacksIS1H_NS1M_17LinearCombinationISH_fSH_fLNS_15FloatRoundStyleE2EEESG_S1L_JEEENS4_5SM1004TMEM4LOAD26SM100_TMEM_LOAD_16dp256b4xESZ_NS10_INS11_ILi2ELi4ELi3EEES14_NSR_INS5_IJS15_S1J_EEENS5_IJS1J_SC_EEEEEEENS4_17SM75_U32x4_LDSM_NENS4_14SM90_TMA_STOREES20_NS4_17SM90_U32x4_STSM_NENS4_39AutoVectorizingCopyWithAssumedAlignmentILi128EEEEEEvvEEEEvNT_6ParamsE)
	.align		4
        /*000c*/ 	.word	index@(__assertfail)
	.align		4
        /*0010*/ 	.word	0x00000000
	.align		4
        /*0014*/ 	.word	0xfffffffe
	.align		4
        /*0018*/ 	.word	0x00000000
	.align		4
        /*001c*/ 	.word	0xfffffffd
	.align		4
        /*0020*/ 	.word	0x00000000
	.align		4
        /*0024*/ 	.word	0xfffffffc


//--------------------- .nv.constant4             --------------------------
	.section	.nv.constant4,"a",@progbits
	.align	8
	.align		8
.nv.constant4:
        /*0000*/ 	.dword	__assertfail
	.align		8
        /*0008*/ 	.dword	__unnamed_1
	.align		8
        /*0010*/ 	.dword	__unnamed_2
	.align		8
        /*0018*/ 	.dword	_ZN39_INTERNAL_ee714b21_4_k_cu_4cfeeb15_74724cuda3std3__45__cpo5beginE
	.align		8
        /*0020*/ 	.dword	_ZN39_INTERNAL_ee714b21_4_k_cu_4cfeeb15_74724cuda3std3__45__cpo3endE
	.align		8
        /*0028*/ 	.dword	_ZN39_INTERNAL_ee714b21_4_k_cu_4cfeeb15_74724cuda3std3__45__cpo6cbeginE
	.align		8
        /*0030*/ 	.dword	_ZN39_INTERNAL_ee714b21_4_k_cu_4cfeeb15_74724cuda3std3__45__cpo4cendE
	.align		8
        /*0038*/ 	.dword	_ZN39_INTERNAL_ee714b21_4_k_cu_4cfeeb15_74724cuda3std3__441_GLOBAL__N__ee714b21_4_k_cu_4cfeeb15_74726ignoreE
	.align		8
        /*0040*/ 	.dword	_ZN39_INTERNAL_ee714b21_4_k_cu_4cfeeb15_74724cuda3std3__419piecewise_constructE
	.align		8
        /*0048*/ 	.dword	_ZN39_INTERNAL_ee714b21_4_k_cu_4cfeeb15_74724cuda3std3__48in_placeE
	.align		8
        /*0050*/ 	.dword	_ZN39_INTERNAL_ee714b21_4_k_cu_4cfeeb15_74724cuda3std6ranges3__45__cpo4swapE
	.align		8
        /*0058*/ 	.dword	_ZN39_INTERNAL_ee714b21_4_k_cu_4cfeeb15_74724cuda3std6ranges3__45__cpo9iter_moveE
	.align		8
        /*0060*/ 	.dword	_ZN39_INTERNAL_ee714b21_4_k_cu_4cfeeb15_74724cute7productE
	.align		8
        /*0068*/ 	.dword	_ZN39_INTERNAL_ee714b21_4_k_cu_4cfeeb15_74724cute1_E
	.align		8
        /*0070*/ 	.dword	$str$25
	.align		8
        /*0078*/ 	.dword	$str$26
	.align		8
        /*0080*/ 	.dword	$str$27
	.align		8
        /*0088*/ 	.dword	$str$28


//--------------------- .text._ZN7cutlass13device_kernelINS_4gemm6kernel13GemmUniversalIN4cute5tupleIJiiiiEEENS1_10collective13CollectiveMmaINS1_35MainloopSm100TmaUmmaWarpSpecializedILi4ELi2ELi4ENS5_IJNS4_1CILi2EEENSA_ILi1EEESC_EEEEENS5_IJNSA_ILi64EEESF_SF_EEENS_10bfloat16_tENS5_IJlSC_lEEESH_SI_NS4_8TiledMMAINS4_8MMA_AtomIJNS4_20SM100_MMA_F16BF16_SSISH_SH_fLi64ELi64ELNS4_4UMMA5MajorE0ELSN_0ELNSM_7ScaleInE0ELSO_0EEEEEENS4_6LayoutINS5_IJSC_SC_SC_EEENS5_IJNSA_ILi0EEEST_ST_EEEEENS5_IJNS4_10UnderscoreESW_SW_EEEEENS4_13SM90_TMA_LOADENS4_14ComposedLayoutINS4_7SwizzleILi3ELi4ELi3EEENS4_18smem_ptr_flag_bitsILi16EEENSR_INS5_IJNSA_ILi8EEESF_EEENS5_IJSF_SC_EEEEEEEvNS4_8identityENS4_23SM90_TMA_LOAD_MULTICASTES19_vS1A_EENS_8epilogue10collective18CollectiveEpilogueINS1D_23Sm100TmaWarpSpecializedILi3ELi2ELi16ELb1ELb0EEEJSG_NS5_IJNSR_ISF_SC_EENSR_INSA_ILi32EEESC_EEEEESH_SI_SH_SI_NS1D_6fusion15FusionCallbacksIS1H_NS1M_17LinearCombinationISH_fSH_fLNS_15FloatRoundStyleE2EEESG_S1L_JEEENS4_5SM1004TMEM4LOAD26SM100_TMEM_LOAD_16dp256b4xESZ_NS10_INS11_ILi2ELi4ELi3EEES14_NSR_INS5_IJS15_S1J_EEENS5_IJS1J_SC_EEEEEEENS4_17SM75_U32x4_LDSM_NENS4_14SM90_TMA_STOREES20_NS4_17SM90_U32x4_STSM_NENS4_39AutoVectorizingCopyWithAssumedAlignmentILi128EEEEEEvvEEEEvNT_6ParamsE --------------------------
	.section	.text._ZN7cutlass13device_kernelINS_4gemm6kernel13GemmUniversalIN4cute5tupleIJiiiiEEENS1_10collective13CollectiveMmaINS1_35MainloopSm100TmaUmmaWarpSpecializedILi4ELi2ELi4ENS5_IJNS4_1CILi2EEENSA_ILi1EEESC_EEEEENS5_IJNSA_ILi64EEESF_SF_EEENS_10bfloat16_tENS5_IJlSC_lEEESH_SI_NS4_8TiledMMAINS4_8MMA_AtomIJNS4_20SM100_MMA_F16BF16_SSISH_SH_fLi64ELi64ELNS4_4UMMA5MajorE0ELSN_0ELNSM_7ScaleInE0ELSO_0EEEEEENS4_6LayoutINS5_IJSC_SC_SC_EEENS5_IJNSA_ILi0EEEST_ST_EEEEENS5_IJNS4_10UnderscoreESW_SW_EEEEENS4_13SM90_TMA_LOADENS4_14ComposedLayoutINS4_7SwizzleILi3ELi4ELi3EEENS4_18smem_ptr_flag_bitsILi16EEENSR_INS5_IJNSA_ILi8EEESF_EEENS5_IJSF_SC_EEEEEEEvNS4_8identityENS4_23SM90_TMA_LOAD_MULTICASTES19_vS1A_EENS_8epilogue10collective18CollectiveEpilogueINS1D_23Sm100TmaWarpSpecializedILi3ELi2ELi16ELb1ELb0EEEJSG_NS5_IJNSR_ISF_SC_EENSR_INSA_ILi32EEESC_EEEEESH_SI_SH_SI_NS1D_6fusion15FusionCallbacksIS1H_NS1M_17LinearCombinationISH_fSH_fLNS_15FloatRoundStyleE2EEESG_S1L_JEEENS4_5SM1004TMEM4LOAD26SM100_TMEM_LOAD_16dp256b4xESZ_NS10_INS11_ILi2ELi4ELi3EEES14_NSR_INS5_IJS15_S1J_EEENS5_IJS1J_SC_EEEEEEENS4_17SM75_U32x4_LDSM_NENS4_14SM90_TMA_STOREES20_NS4_17SM90_U32x4_STSM_NENS4_39AutoVectorizingCopyWithAssumedAlignmentILi128EEEEEEvvEEEEvNT_6ParamsE,"ax",@progbits
	.align	128
.text._ZN7cutlass13device_kernelINS_4gemm6kernel13GemmUniversalIN4cute5tupleIJiiiiEEENS1_10collective13CollectiveMmaINS1_35MainloopSm100TmaUmmaWarpSpecializedILi4ELi2ELi4ENS5_IJNS4_1CILi2EEENSA_ILi1EEESC_EEEEENS5_IJNSA_ILi64EEESF_SF_EEENS_10bfloat16_tENS5_IJlSC_lEEESH_SI_NS4_8TiledMMAINS4_8MMA_AtomIJNS4_20SM100_MMA_F16BF16_SSISH_SH_fLi64ELi64ELNS4_4UMMA5MajorE0ELSN_0ELNSM_7ScaleInE0ELSO_0EEEEEENS4_6LayoutINS5_IJSC_SC_SC_EEENS5_IJNSA_ILi0EEEST_ST_EEEEENS5_IJNS4_10UnderscoreESW_SW_EEEEENS4_13SM90_TMA_LOADENS4_14ComposedLayoutINS4_7SwizzleILi3ELi4ELi3EEENS4_18smem_ptr_flag_bitsILi16EEENSR_INS5_IJNSA_ILi8EEESF_EEENS5_IJSF_SC_EEEEEEEvNS4_8identityENS4_23SM90_TMA_LOAD_MULTICASTES19_vS1A_EENS_8epilogue10collective18CollectiveEpilogueINS1D_23Sm100TmaWarpSpecializedILi3ELi2ELi16ELb1ELb0EEEJSG_NS5_IJNSR_ISF_SC_EENSR_INSA_ILi32EEESC_EEEEESH_SI_SH_SI_NS1D_6fusion15FusionCallbacksIS1H_NS1M_17LinearCombinationISH_fSH_fLNS_15FloatRoundStyleE2EEESG_S1L_JEEENS4_5SM1004TMEM4LOAD26SM100_TMEM_LOAD_16dp256b4xESZ_NS10_INS11_ILi2ELi4ELi3EEES14_NSR_INS5_IJS15_S1J_EEENS5_IJS1J_SC_EEEEEEENS4_17SM75_U32x4_LDSM_NENS4_14SM90_TMA_STOREES20_NS4_17SM90_U32x4_STSM_NENS4_39AutoVectorizingCopyWithAssumedAlignmentILi128EEEEEEvvEEEEvNT_6ParamsE:
        .type           _ZN7cutlass13device_kernelINS_4gemm6kernel13GemmUniversalIN4cute5tupleIJiiiiEEENS1_10collective13CollectiveMmaINS1_35MainloopSm100TmaUmmaWarpSpecializedILi4ELi2ELi4ENS5_IJNS4_1CILi2EEENSA_ILi1EEESC_EEEEENS5_IJNSA_ILi64EEESF_SF_EEENS_10bfloat16_tENS5_IJlSC_lEEESH_SI_NS4_8TiledMMAINS4_8MMA_AtomIJNS4_20SM100_MMA_F16BF16_SSISH_SH_fLi64ELi64ELNS4_4UMMA5MajorE0ELSN_0ELNSM_7ScaleInE0ELSO_0EEEEEENS4_6LayoutINS5_IJSC_SC_SC_EEENS5_IJNSA_ILi0EEEST_ST_EEEEENS5_IJNS4_10UnderscoreESW_SW_EEEEENS4_13SM90_TMA_LOADENS4_14ComposedLayoutINS4_7SwizzleILi3ELi4ELi3EEENS4_18smem_ptr_flag_bitsILi16EEENSR_INS5_IJNSA_ILi8EEESF_EEENS5_IJSF_SC_EEEEEEEvNS4_8identityENS4_23SM90_TMA_LOAD_MULTICASTES19_vS1A_EENS_8epilogue10collective18CollectiveEpilogueINS1D_23Sm100TmaWarpSpecializedILi3ELi2ELi16ELb1ELb0EEEJSG_NS5_IJNSR_ISF_SC_EENSR_INSA_ILi32EEESC_EEEEESH_SI_SH_SI_NS1D_6fusion15FusionCallbacksIS1H_NS1M_17LinearCombinationISH_fSH_fLNS_15FloatRoundStyleE2EEESG_S1L_JEEENS4_5SM1004TMEM4LOAD26SM100_TMEM_LOAD_16dp256b4xESZ_NS10_INS11_ILi2ELi4ELi3EEES14_NSR_INS5_IJS15_S1J_EEENS5_IJS1J_SC_EEEEEEENS4_17SM75_U32x4_LDSM_NENS4_14SM90_TMA_STOREES20_NS4_17SM90_U32x4_STSM_NENS4_39AutoVectorizingCopyWithAssumedAlignmentILi128EEEEEEvvEEEEvNT_6ParamsE,@function
        .size           _ZN7cutlass13device_kernelINS_4gemm6kernel13GemmUniversalIN4cute5tupleIJiiiiEEENS1_10collective13CollectiveMmaINS1_35MainloopSm100TmaUmmaWarpSpecializedILi4ELi2ELi4ENS5_IJNS4_1CILi2EEENSA_ILi1EEESC_EEEEENS5_IJNSA_ILi64EEESF_SF_EEENS_10bfloat16_tENS5_IJlSC_lEEESH_SI_NS4_8TiledMMAINS4_8MMA_AtomIJNS4_20SM100_MMA_F16BF16_SSISH_SH_fLi64ELi64ELNS4_4UMMA5MajorE0ELSN_0ELNSM_7ScaleInE0ELSO_0EEEEEENS4_6LayoutINS5_IJSC_SC_SC_EEENS5_IJNSA_ILi0EEEST_ST_EEEEENS5_IJNS4_10UnderscoreESW_SW_EEEEENS4_13SM90_TMA_LOADENS4_14ComposedLayoutINS4_7SwizzleILi3ELi4ELi3EEENS4_18smem_ptr_flag_bitsILi16EEENSR_INS5_IJNSA_ILi8EEESF_EEENS5_IJSF_SC_EEEEEEEvNS4_8identityENS4_23SM90_TMA_LOAD_MULTICASTES19_vS1A_EENS_8epilogue10collective18CollectiveEpilogueINS1D_23Sm100TmaWarpSpecializedILi3ELi2ELi16ELb1ELb0EEEJSG_NS5_IJNSR_ISF_SC_EENSR_INSA_ILi32EEESC_EEEEESH_SI_SH_SI_NS1D_6fusion15FusionCallbacksIS1H_NS1M_17LinearCombinationISH_fSH_fLNS_15FloatRoundStyleE2EEESG_S1L_JEEENS4_5SM1004TMEM4LOAD26SM100_TMEM_LOAD_16dp256b4xESZ_NS10_INS11_ILi2ELi4ELi3EEES14_NSR_INS5_IJS15_S1J_EEENS5_IJS1J_SC_EEEEEEENS4_17SM75_U32x4_LDSM_NENS4_14SM90_TMA_STOREES20_NS4_17SM90_U32x4_STSM_NENS4_39AutoVectorizingCopyWithAssumedAlignmentILi128EEEEEEvvEEEEvNT_6ParamsE,(.L_x_161 - _ZN7cutlass13device_kernelINS_4gemm6kernel13GemmUniversalIN4cute5tupleIJiiiiEEENS1_10collective13CollectiveMmaINS1_35MainloopSm100TmaUmmaWarpSpecializedILi4ELi2ELi4ENS5_IJNS4_1CILi2EEENSA_ILi1EEESC_EEEEENS5_IJNSA_ILi64EEESF_SF_EEENS_10bfloat16_tENS5_IJlSC_lEEESH_SI_NS4_8TiledMMAINS4_8MMA_AtomIJNS4_20SM100_MMA_F16BF16_SSISH_SH_fLi64ELi64ELNS4_4UMMA5MajorE0ELSN_0ELNSM_7ScaleInE0ELSO_0EEEEEENS4_6LayoutINS5_IJSC_SC_SC_EEENS5_IJNSA_ILi0EEEST_ST_EEEEENS5_IJNS4_10UnderscoreESW_SW_EEEEENS4_13SM90_TMA_LOADENS4_14ComposedLayoutINS4_7SwizzleILi3ELi4ELi3EEENS4_18smem_ptr_flag_bitsILi16EEENSR_INS5_IJNSA_ILi8EEESF_EEENS5_IJSF_SC_EEEEEEEvNS4_8identityENS4_23SM90_TMA_LOAD_MULTICASTES19_vS1A_EENS_8epilogue10collective18CollectiveEpilogueINS1D_23Sm100TmaWarpSpecializedILi3ELi2ELi16ELb1ELb0EEEJSG_NS5_IJNSR_ISF_SC_EENSR_INSA_ILi32EEESC_EEEEESH_SI_SH_SI_NS1D_6fusion15FusionCallbacksIS1H_NS1M_17LinearCombinationISH_fSH_fLNS_15FloatRoundStyleE2EEESG_S1L_JEEENS4_5SM1004TMEM4LOAD26SM100_TMEM_LOAD_16dp256b4xESZ_NS10_INS11_ILi2ELi4ELi3EEES14_NSR_INS5_IJS15_S1J_EEENS5_IJS1J_SC_EEEEEEENS4_17SM75_U32x4_LDSM_NENS4_14SM90_TMA_STOREES20_NS4_17SM90_U32x4_STSM_NENS4_39AutoVectorizingCopyWithAssumedAlignmentILi128EEEEEEvvEEEEvNT_6ParamsE)
        .other          _ZN7cutlass13device_kernelINS_4gemm6kernel13GemmUniversalIN4cute5tupleIJiiiiEEENS1_10collective13CollectiveMmaINS1_35MainloopSm100TmaUmmaWarpSpecializedILi4ELi2ELi4ENS5_IJNS4_1CILi2EEENSA_ILi1EEESC_EEEEENS5_IJNSA_ILi64EEESF_SF_EEENS_10bfloat16_tENS5_IJlSC_lEEESH_SI_NS4_8TiledMMAINS4_8MMA_AtomIJNS4_20SM100_MMA_F16BF16_SSISH_SH_fLi64ELi64ELNS4_4UMMA5MajorE0ELSN_0ELNSM_7ScaleInE0ELSO_0EEEEEENS4_6LayoutINS5_IJSC_SC_SC_EEENS5_IJNSA_ILi0EEEST_ST_EEEEENS5_IJNS4_10UnderscoreESW_SW_EEEEENS4_13SM90_TMA_LOADENS4_14ComposedLayoutINS4_7SwizzleILi3ELi4ELi3EEENS4_18smem_ptr_flag_bitsILi16EEENSR_INS5_IJNSA_ILi8EEESF_EEENS5_IJSF_SC_EEEEEEEvNS4_8identityENS4_23SM90_TMA_LOAD_MULTICASTES19_vS1A_EENS_8epilogue10collective18CollectiveEpilogueINS1D_23Sm100TmaWarpSpecializedILi3ELi2ELi16ELb1ELb0EEEJSG_NS5_IJNSR_ISF_SC_EENSR_INSA_ILi32EEESC_EEEEESH_SI_SH_SI_NS1D_6fusion15FusionCallbacksIS1H_NS1M_17LinearCombinationISH_fSH_fLNS_15FloatRoundStyleE2EEESG_S1L_JEEENS4_5SM1004TMEM4LOAD26SM100_TMEM_LOAD_16dp256b4xESZ_NS10_INS11_ILi2ELi4ELi3EEES14_NSR_INS5_IJS15_S1J_EEENS5_IJS1J_SC_EEEEEEENS4_17SM75_U32x4_LDSM_NENS4_14SM90_TMA_STOREES20_NS4_17SM90_U32x4_STSM_NENS4_39AutoVectorizingCopyWithAssumedAlignmentILi128EEEEEEvvEEEEvNT_6ParamsE,@"STO_CUDA_ENTRY STV_DEFAULT"
_ZN7cutlass13device_kernelINS_4gemm6kernel13GemmUniversalIN4cute5tupleIJiiiiEEENS1_10collective13CollectiveMmaINS1_35MainloopSm100TmaUmmaWarpSpecializedILi4ELi2ELi4ENS5_IJNS4_1CILi2EEENSA_ILi1EEESC_EEEEENS5_IJNSA_ILi64EEESF_SF_EEENS_10bfloat16_tENS5_IJlSC_lEEESH_SI_NS4_8TiledMMAINS4_8MMA_AtomIJNS4_20SM100_MMA_F16BF16_SSISH_SH_fLi64ELi64ELNS4_4UMMA5MajorE0ELSN_0ELNSM_7ScaleInE0ELSO_0EEEEEENS4_6LayoutINS5_IJSC_SC_SC_EEENS5_IJNSA_ILi0EEEST_ST_EEEEENS5_IJNS4_10UnderscoreESW_SW_EEEEENS4_13SM90_TMA_LOADENS4_14ComposedLayoutINS4_7SwizzleILi3ELi4ELi3EEENS4_18smem_ptr_flag_bitsILi16EEENSR_INS5_IJNSA_ILi8EEESF_EEENS5_IJSF_SC_EEEEEEEvNS4_8identityENS4_23SM90_TMA_LOAD_MULTICASTES19_vS1A_EENS_8epilogue10collective18CollectiveEpilogueINS1D_23Sm100TmaWarpSpecializedILi3ELi2ELi16ELb1ELb0EEEJSG_NS5_IJNSR_ISF_SC_EENSR_INSA_ILi32EEESC_EEEEESH_SI_SH_SI_NS1D_6fusion15FusionCallbacksIS1H_NS1M_17LinearCombinationISH_fSH_fLNS_15FloatRoundStyleE2EEESG_S1L_JEEENS4_5SM1004TMEM4LOAD26SM100_TMEM_LOAD_16dp256b4xESZ_NS10_INS11_ILi2ELi4ELi3EEES14_NSR_INS5_IJS15_S1J_EEENS5_IJS1J_SC_EEEEEEENS4_17SM75_U32x4_LDSM_NENS4_14SM90_TMA_STOREES20_NS4_17SM90_U32x4_STSM_NENS4_39AutoVectorizingCopyWithAssumedAlignmentILi128EEEEEEvvEEEEvNT_6ParamsE:
[----:B------:R-:W1:Y:S01]  /*0000*/  LDC R1, c[0x0][0x37c] ;  /* 0x0000df00ff017b82 */ /* 0x000e620000000800 */
[----:B------:R-:W2:Y:S01]  /*0010*/  S2R R55, SR_TID.X ;  /* 0x0000000000377919 */ /* 0x000ea20000002100 */
[----:B------:R-:W3:Y:S01]  /*0020*/  LDCU.64 UR8, c[0x0][0x890] ;  /* 0x00011200ff0877ac */ /* 0x000ee20008000a00 */
[----:B------:R-:W-:Y:S02]  /*0030*/  PRMT R45, RZ, 0x7610, R45 ;  /* 0x00007610ff2d7816 */ /* 0x000fe4000000002d */
[----:B------:R-:W-:Y:S01]  /*0040*/  ELECT P3, URZ, PT ;  /* 0x0000000000ff782f */ /* 0x000fe20003860000 */
[----:B---3--:R-:W-:-:S04]  /*0050*/  UISETP.NE.U32.AND UP0, UPT, UR8, URZ, UPT ;  /* 0x000000ff0800728c */ /* 0x008fc8000bf05070 */
[----:B------:R-:W-:Y:S01]  /*0060*/  UISETP.NE.AND.EX UP0, UPT, UR9, URZ, UPT, UP0 ;  /* 0x000000ff0900728c */ /* 0x000fe2000bf05300 */
[----:B--2---:R-:W-:-:S05]  /*0070*/  SHF.R.U32.HI R46, RZ, 0x5, R55 ;  /* 0x00000005ff2e7819 */ /* 0x004fca0000011637 */
[----:B------:R-:W2:Y:S02]  /*0080*/  SHFL.IDX PT, R0, R46, RZ, 0x1f ;  /* 0x00001fff2e007589 */ /* 0x000ea400000e0000 */
[----:B--2---:R-:W-:Y:S01]  /*0090*/  R2UR UR18, R0 ;  /* 0x00000000001272ca */ /* 0x004fe200000e0000 */
[----:B-1----:R-:W-:-:S14]  /*00a0*/  BRA.U UP0, `(.L_x_0) ;  /* 0x0000000100307547 */ /* 0x002fdc000b800000 */
[----:B------:R-:W1:Y:S02]  /*00b0*/  LDCU.64 UR4, c[0x0][0x888] ;  /* 0x00011100ff0477ac */ /* 0x000e640008000a00 */
[----:B-1----:R-:W-:-:S04]  /*00c0*/  UISETP.NE.U32.AND UP0, UPT, UR4, URZ, UPT ;  /* 0x000000ff0400728c */ /* 0x002fc8000bf05070 */
[----:B------:R-:W-:-:S09]  /*00d0*/  UISETP.NE.AND.EX UP0, UPT, UR5, URZ, UPT, UP0 ;  /* 0x000000ff0500728c */ /* 0x000fd2000bf05300 */
[----:B------:R-:W-:Y:S05]  /*00e0*/  BRA.U !UP0, `(.L_x_1) ;  /* 0x0000000108147547 */ /* 0x000fea000b800000 */
[----:B------:R-:W1:Y:S01]  /*00f0*/  LDC.64 R26, c[0x0][0x888] ;  /* 0x00022200ff1a7b82 */ /* 0x000e620000000a00 */
[----:B------:R-:W1:Y:S02]  /*0100*/  LDCU.64 UR4, c[0x0][0x358] ;  /* 0x00006b00ff0477ac */ /* 0x000e640008000a00 */
[----:B-1----:R1:W5:Y:S01]  /*0110*/  LDG.E R26, desc[UR4][R26.64] ;  /* 0x000000041a1a7981 */ /* 0x002362000c1e1900 */
[----:B------:R-:W-:Y:S01]  /*0120*/  HFMA2 R45, -RZ, RZ, 0, 5.9604644775390625e-08 ;  /* 0x00000001ff2d7431 */ /* 0x000fe200000001ff */
[----:B------:R-:W-:Y:S05]  /*0130*/  BRA `(.L_x_0) ;  /* 0x00000000000c7947 */ /* 0x000fea0003800000 */
.L_x_1:
[----:B------:R-:W1:Y:S01]  /*0140*/  LDCU UR4, c[0x0][0x880] ;  /* 0x00011000ff0477ac */ /* 0x000e620008000800 */
[----:B------:R-:W-:Y:S01]  /*0150*/  HFMA2 R45, -RZ, RZ, 0, 5.9604644775390625e-08 ;  /* 0x00000001ff2d7431 */ /* 0x000fe200000001ff */
[----:B-1----:R-:W-:-:S07]  /*0160*/  MOV R26, UR4 ;  /* 0x00000004001a7c02 */ /* 0x002fce0008000f00 */
.L_x_0:
[----:B------:R-:W2:Y:S02]  /*0170*/  LDCU.64 UR4, c[0x0][0x8b0] ;  /* 0x00011600ff0477ac */ /* 0x000ea40008000a00 */
[----:B--2---:R-:W-:-:S04]  /*0180*/  UISETP.NE.U32.AND UP0, UPT, UR4, URZ, UPT ;  /* 0x000000ff0400728c */ /* 0x004fc8000bf05070 */
[----:B------:R-:W-:-:S09]  /*0190*/  UISETP.NE.AND.EX UP0, UPT, UR5, URZ, UPT, UP0 ;  /* 0x000000ff0500728c */ /* 0x000fd2000bf05300 */
[----:B------:R-:W-:Y:S05]  /*01a0*/  BRA.U UP0, `(.L_x_2) ;  /* 0x0000000100287547 */ /* 0x000fea000b800000 */
[----:B------:R-:W2:Y:S02]  /*01b0*/  LDCU.64 UR4, c[0x0][0x8a8] ;  /* 0x00011500ff0477ac */ /* 0x000ea40008000a00 */
[----:B--2---:R-:W-:-:S04]  /*01c0*/  UISETP.NE.U32.AND UP0, UPT, UR4, URZ, UPT ;  /* 0x000000ff0400728c */ /* 0x004fc8000bf05070 */
[----:B------:R-:W-:-:S09]  /*01d0*/  UISETP.NE.AND.EX UP0, UPT, UR5, URZ, UPT, UP0 ;  /* 0x000000ff0500728c */ /* 0x000fd2000bf05300 */
[----:B------:R-:W-:Y:S05]  /*01e0*/  BRA.U !UP0, `(.L_x_3) ;  /* 0x0000000108107547 */ /* 0x000fea000b800000 */
[----:B------:R-:W2:Y:S01]  /*01f0*/  LDC.64 R24, c[0x0][0x8a8] ;  /* 0x00022a00ff187b82 */ /* 0x000ea20000000a00 */
[----:B------:R-:W2:Y:S02]  /*0200*/  LDCU.64 UR4, c[0x0][0x358] ;  /* 0x00006b00ff0477ac */ /* 0x000ea40008000a00 */
[----:B--2---:R2:W5:Y:S01]  /*0210*/  LDG.E R24, desc[UR4][R24.64] ;  /* 0x0000000418187981 */ /* 0x004562000c1e1900 */
[----:B------:R-:W-:Y:S05]  /*0220*/  BRA `(.L_x_2) ;  /* 0x0000000000087947 */ /* 0x000fea0003800000 */
.L_x_3:
[----:B------:R-:W2:Y:S02]  /*0230*/  LDCU UR4, c[0x0][0x8a0] ;  /* 0x00011400ff0477ac */ /* 0x000ea40008000800 */
[----:B--2---:R-:W-:Y:S02]  /*0240*/  MOV R24, UR4 ;  /* 0x0000000400187c02 */ /* 0x004fe40008000f00 */
.L_x_2:
[----:B------:R-:W-:Y:S01]  /*0250*/  IMAD.U32 R0, RZ, RZ, UR18 ;  /* 0x00000012ff007e24 */ /* 0x000fe2000f8e00ff */
[----:B------:R-:W-:Y:S04]  /*0260*/  BSSY.RECONVERGENT B0, `(.L_x_4) ;  /* 0x000000c000007945 */ /* 0x000fe80003800200 */
[C---:B------:R-:W-:Y:S02]  /*0270*/  ISETP.NE.OR P1, PT, R0.reuse, 0x1, !P3 ;  /* 0x000000010000780c */ /* 0x040fe40005f25670 */
[----:B------:R-:W-:-:S11]  /*0280*/  ISETP.NE.OR P0, PT, R0, 0x3, !P3 ;  /* 0x000000030000780c */ /* 0x000fd60005f05670 */
[----:B------:R-:W-:Y:S05]  /*0290*/  @P1 BRA `(.L_x_5) ;  /* 0x0000000000201947 */ /* 0x000fea0003800000 */
[----:B------:R-:W3:Y:S02]  /*02a0*/  LDCU.64 UR4, c[0x0][0x348] ;  /* 0x00006900ff0477ac */ /* 0x000ee40008000a00 */
[----:B---3--:R-:W-:Y:S02]  /*02b0*/  UIADD3 UR6, UP1, UPT, UR4, 0x80, URZ ;  /* 0x0000008004067890 */ /* 0x008fe4000ff3e0ff */
[----:B------:R-:W-:Y:S02]  /*02c0*/  UIADD3 UR4, UP0, UPT, UR4, 0x180, URZ ;  /* 0x0000018004047890 */ /* 0x000fe4000ff1e0ff */
[----:B------:R-:W-:Y:S02]  /*02d0*/  UIADD3.X UR7, UPT, UPT, URZ, UR5, URZ, UP1, !UPT ;  /* 0x00000005ff077290 */ /* 0x000fe40008ffe4ff */
[----:B------:R-:W-:-:S07]  /*02e0*/  UIADD3.X UR5, UPT, UPT, URZ, UR5, URZ, UP0, !UPT ;  /* 0x00000005ff057290 */ /* 0x000fce00087fe4ff */
[----:B------:R3:W-:Y:S02]  /*02f0*/  UTMACCTL.PF [UR6] ;  /* 0x00000000060079b9 */ /* 0x0007e40008040000 */
[----:B------:R3:W-:Y:S02]  /*0300*/  UTMACCTL.PF [UR4] ;  /* 0x00000000040079b9 */ /* 0x0007e40008040000 */
[----:B---3--:R-:W-:Y:S01]  /*0310*/  NOP ;  /* 0x0000000000007918 */ /* 0x008fe20000000000 */
.L_x_5:
[----:B------:R-:W-:Y:S05]  /*0320*/  BSYNC.RECONVERGENT B0 ;  /* 0x0000000000007941 */ /* 0x000fea0003800200 */
.L_x_4:
[----:B------:R-:W-:Y:S04]  /*0330*/  BSSY.RECONVERGENT B0, `(.L_x_6) ;  /* 0x000000a000007945 */ /* 0x000fe80003800200 */
        /* <DEDUP_REMOVED lines=9> */
.L_x_7:
[----:B------:R-:W-:Y:S05]  /*03d0*/  BSYNC.RECONVERGENT B0 ;  /* 0x0000000000007941 */ /* 0x000fea0003800200 */
.L_x_6:
[----:B------:R-:W3:Y:S01]  /*03e0*/  LDCU.64 UR4, c[0x0][0x888] ;  /* 0x00011100ff0477ac */ /* 0x000ee20008000a00 */
[----:B------:R-:W-:Y:S02]  /*03f0*/  UISETP.EQ.U32.AND UP2, UPT, UR8, URZ, UPT ;  /* 0x000000ff0800728c */ /* 0x000fe4000bf42070 */
[----:B------:R-:W-:Y:S02]  /*0400*/  UPLOP3.LUT UP3, UPT, UPT, UPT, UPT, 0x80, 0x8 ;  /* 0x000000000008789c */ /* 0x000fe40003f6f070 */
[----:B---3--:R-:W-:-:S04]  /*0410*/  UISETP.NE.U32.AND UP0, UPT, UR4, URZ, UPT ;  /* 0x000000ff0400728c */ /* 0x008fc8000bf05070 */
[----:B------:R-:W-:-:S04]  /*0420*/  UISETP.NE.AND.EX UP1, UPT, UR5, URZ, UPT, UP0 ;  /* 0x000000ff0500728c */ /* 0x000fc8000bf25300 */
[----:B------:R-:W-:-:S04]  /*0430*/  UISETP.EQ.OR.EX UP4, UPT, UR9, URZ, !UP1, UP2 ;  /* 0x000000ff0900728c */ /* 0x000fc8000cf82720 */
[----:B------:R-:W-:-:S06]  /*0440*/  UP2UR UR4, UPR, URZ, 0x10 ;  /* 0x00000010ff047883 */ /* 0x000fcc0008000000 */
[----:B------:R-:W-:Y:S01]  /*0450*/  MOV R49, UR4 ;  /* 0x0000000400317c02 */ /* 0x000fe20008000f00 */
[----:B------:R-:W-:Y:S06]  /*0460*/  BRA.U !UP4, `(.L_x_8) ;  /* 0x000000010c207547 */ /* 0x000fec000b800000 */
[----:B------:R-:W-:Y:S01]  /*0470*/  UISETP.NE.U32.AND UP2, UPT, UR8, URZ, UPT ;  /* 0x000000ff0800728c */ /* 0x000fe2000bf45070 */
[----:B-----5:R-:W-:Y:S01]  /*0480*/  FSETP.NEU.AND P0, PT, R26, RZ, PT ;  /* 0x000000ff1a00720b */ /* 0x020fe20003f0d000 */
[----:B------:R-:W-:Y:S02]  /*0490*/  USEL UR4, URZ, 0xffffffff, UP1 ;  /* 0xffffffffff047887 */ /* 0x000fe40008800000 */
[----:B------:R-:W-:-:S10]  /*04a0*/  UISETP.NE.AND.EX UP2, UPT, UR9, URZ, UPT, UP2 ;  /* 0x000000ff0900728c */ /* 0x000fd4000bf45320 */
[----:B------:R-:W-:Y:S01]  /*04b0*/  VOTEU.ANY UP0, P0 ;  /* 0x0000000000ff7886 */ /* 0x000fe20000000100 */
[----:B------:R-:W-:-:S04]  /*04c0*/  @!UP2 USEL UR4, URZ, 0xffffffff, UP0 ;  /* 0xffffffffff04a887 */ /* 0x000fc80008000000 */
[----:B------:R-:W-:-:S04]  /*04d0*/  ULOP3.LUT UR4, UR4, 0x1, URZ, 0xc0, !UPT ;  /* 0x0000000104047892 */ /* 0x000fc8000f8ec0ff */
[----:B------:R-:W-:-:S11]  /*04e0*/  UISETP.NE.U32.AND UP3, UPT, UR4, 0x1, UPT ;  /* 0x000000010400788c */ /* 0x000fd6000bf65070 */
.L_x_8:
[----:B------:R-:W3:Y:S01]  /*04f0*/  SHFL.IDX PT, R2, R46, RZ, 0x1f ;  /* 0x00001fff2e027589 */ /* 0x000ee200000e0000 */
[----:B------:R-:W-:Y:S01]  /*0500*/  UISETP.NE.AND UP5, UPT, UR18, 0x2, UPT ;  /* 0x000000021200788c */ /* 0x000fe2000bfa5270 */
[----:B---3--:R-:W-:-:S13]  /*0510*/  ISETP.NE.AND P0, PT, R2, RZ, PT ;  /* 0x000000ff0200720c */ /* 0x008fda0003f05270 */
[----:B------:R-:W-:Y:S05]  /*0520*/  @P0 BRA `(.L_x_9) ;  /* 0x0000000000580947 */ /* 0x000fea0003800000 */
[----:B------:R-:W3:Y:S01]  /*0530*/  S2UR UR4, SR_CgaCtaId ;  /* 0x00000000000479c3 */ /* 0x000ee20000008800 */
[----:B------:R-:W-:Y:S01]  /*0540*/  UMOV UR5, 0x400 ;  /* 0x0000040000057882 */ /* 0x000fe20000000000 */
[----:B------:R-:W-:Y:S01]  /*0550*/  UMOV UR8, 0x1 ;  /* 0x0000000100087882 */ /* 0x000fe20000000000 */
[----:B------:R-:W-:Y:S01]  /*0560*/  UMOV UR6, 0x2 ;  /* 0x0000000200067882 */ /* 0x000fe20000000000 */
[----:B------:R-:W-:-:S04]  /*0570*/  UIADD3 UR8, UPT, UPT, -UR8, 0x100000, URZ ;  /* 0x0010000008087890 */ /* 0x000fc8000fffe1ff */
[----:B------:R-:W-:Y:S02]  /*0580*/  USHF.L.U32 UR9, UR8, 0xb, URZ ;  /* 0x0000000b08097899 */ /* 0x000fe400080006ff */
[----:B------:R-:W-:Y:S02]  /*0590*/  USHF.L.U32 UR8, UR8, 0x1, URZ ;  /* 0x0000000108087899 */ /* 0x000fe400080006ff */
[----:B------:R-:W-:-:S04]  /*05a0*/  UIADD3 UR6, UPT, UPT, -UR6, 0x100000, URZ ;  /* 0x0010000006067890 */ /* 0x000fc8000fffe1ff */
[----:B------:R-:W-:Y:S02]  /*05b0*/  USHF.L.U32 UR7, UR6, 0xb, URZ ;  /* 0x0000000b06077899 */ /* 0x000fe400080006ff */
[----:B------:R-:W-:Y:S01]  /*05c0*/  USHF.L.U32 UR6, UR6, 0x1, URZ ;  /* 0x0000000106067899 */ /* 0x000fe200080006ff */
[----:B------:R-:W-:Y:S01]  /*05d0*/  ELECT P0, URZ, PT ;  /* 0x0000000000ff782f */ /* 0x000fe20003800000 */
[----:B---3--:R-:W-:Y:S01]  /*05e0*/  ULEA UR4, UR4, UR5, 0x18 ;  /* 0x0000000504047291 */ /* 0x008fe2000f8ec0ff */
[----:B------:R-:W3:Y:S11]  /*05f0*/  FENCE.VIEW.ASYNC.S ;  /* 0x00000000000073c6 */ /* 0x000ef60000000000 */
[----:B---3--:R3:W4:Y:S01]  /*0600*/  SYNCS.EXCH.64 URZ, [UR4], UR8 ;  /* 0x0000000804ff75b2 */ /* 0x0087220008000100 */
[----:B------:R3:W1:Y:S01]  /*0610*/  SYNCS.EXCH.64 URZ, [UR4+0x20], UR6 ;  /* 0x0000200604ff75b2 */ /* 0x0006620008000100 */
[----:B------:R3:W1:Y:S01]  /*0620*/  SYNCS.EXCH.64 URZ, [UR4+0x8], UR8 ;  /* 0x0000080804ff75b2 */ /* 0x0006620008000100 */
[----:B------:R3:W1:Y:S01]  /*0630*/  SYNCS.EXCH.64 URZ, [UR4+0x28], UR6 ;  /* 0x0000280604ff75b2 */ /* 0x0006620008000100 */
[----:B------:R3:W1:Y:S01]  /*0640*/  SYNCS.EXCH.64 URZ, [UR4+0x10], UR8 ;  /* 0x0000100804ff75b2 */ /* 0x0006620008000100 */
[----:B------:R3:W1:Y:S01]  /*0650*/  SYNCS.EXCH.64 URZ, [UR4+0x30], UR6 ;  /* 0x0000300604ff75b2 */ /* 0x0006620008000100 */
[----:B------:R3:W1:Y:S01]  /*0660*/  SYNCS.EXCH.64 URZ, [UR4+0x18], UR8 ;  /* 0x0000180804ff75b2 */ /* 0x0006620008000100 */
[----:B------:R3:W1:Y:S01]  /*0670*/  SYNCS.EXCH.64 URZ, [UR4+0x38], UR6 ;  /* 0x0000380604ff75b2 */ /* 0x0006620008000100 */
[----:B------:R-:W-:Y:S01]  /*0680*/  NOP ;  /* 0x0000000000007918 */ /* 0x000fe20000000000 */
.L_x_9:
[----:B------:R-:W2:Y:S01]  /*0690*/  SHFL.IDX PT, R2, R46, RZ, 0x1f ;  /* 0x00001fff2e027589 */ /* 0x000ea200000e0000 */
[----:B------:R-:W-:Y:S01]  /*06a0*/  NOP ;  /* 0x0000000000007918 */ /* 0x000fe20000000000 */
[----:B--2---:R-:W-:-:S13]  /*06b0*/  ISETP.NE.AND P0, PT, R2, 0x1, PT ;  /* 0x000000010200780c */ /* 0x004fda0003f05270 */
[----:B------:R-:W-:Y:S05]  /*06c0*/  @P0 BRA `(.L_x_10) ;  /* 0x0000000000500947 */ /* 0x000fea0003800000 */
[----:B---3--:R-:W2:Y:S01]  /*06d0*/  S2UR UR4, SR_CgaCtaId ;  /* 0x00000000000479c3 */ /* 0x008ea20000008800 */
        /* <DEDUP_REMOVED lines=10> */
[----:B--2---:R-:W-:Y:S01]  /*0780*/  ULEA UR4, UR4, UR5, 0x18 ;  /* 0x0000000504047291 */ /* 0x004fe2000f8ec0ff */
[----:B------:R-:W2:Y:S11]  /*0790*/  FENCE.VIEW.ASYNC.S ;  /* 0x00000000000073c6 */ /* 0x000eb60000000000 */
[----:B--2---:R2:W3:Y:S01]  /*07a0*/  SYNCS.EXCH.64 URZ, [UR4+0x40], UR8 ;  /* 0x0000400804ff75b2 */ /* 0x0044e20008000100 */
[----:B------:R2:W1:Y:S01]  /*07b0*/  SYNCS.EXCH.64 URZ, [UR4+0x58], UR6 ;  /* 0x0000580604ff75b2 */ /* 0x0004620008000100 */
[----:B------:R2:W1:Y:S01]  /*07c0*/  SYNCS.EXCH.64 URZ, [UR4+0x48], UR8 ;  /* 0x0000480804ff75b2 */ /* 0x0004620008000100 */
[----:B------:R2:W1:Y:S01]  /*07d0*/  SYNCS.EXCH.64 URZ, [UR4+0x60], UR6 ;  /* 0x0000600604ff75b2 */ /* 0x0004620008000100 */
[----:B------:R2:W1:Y:S01]  /*07e0*/  SYNCS.EXCH.64 URZ, [UR4+0x50], UR8 ;  /* 0x0000500804ff75b2 */ /* 0x0004620008000100 */
[----:B------:R2:W1:Y:S01]  /*07f0*/  SYNCS.EXCH.64 URZ, [UR4+0x68], UR6 ;  /* 0x0000680604ff75b2 */ /* 0x0004620008000100 */
[----:B------:R-:W-:Y:S01]  /*0800*/  NOP ;  /* 0x0000000000007918 */ /* 0x000fe20000000000 */
.L_x_10:
[----:B------:R-:W4:Y:S01]  /*0810*/  SHFL.IDX PT, R2, R46, RZ, 0x1f ;  /* 0x00001fff2e027589 */ /* 0x000f2200000e0000 */
[----:B------:R-:W-:Y:S01]  /*0820*/  NOP ;  /* 0x0000000000007918 */ /* 0x000fe20000000000 */
[----:B----4-:R-:W-:-:S13]  /*0830*/  ISETP.NE.AND P0, PT, R2, 0x3, PT ;  /* 0x000000030200780c */ /* 0x010fda0003f05270 */
[----:B------:R-:W-:Y:S05]  /*0840*/  @P0 BRA `(.L_x_11) ;  /* 0x0000000000300947 */ /* 0x000fea0003800000 */
[----:B--23--:R-:W2:Y:S01]  /*0850*/  S2UR UR4, SR_CgaCtaId ;  /* 0x00000000000479c3 */ /* 0x00cea20000008800 */
[----:B------:R-:W-:Y:S01]  /*0860*/  UMOV UR6, 0x400 ;  /* 0x0000040000067882 */ /* 0x000fe20000000000 */
[----:B------:R-:W-:Y:S01]  /*0870*/  UMOV UR5, 0x20 ;  /* 0x0000002000057882 */ /* 0x000fe20000000000 */
[----:B------:R-:W-:Y:S01]  /*0880*/  ELECT P0, URZ, PT ;  /* 0x0000000000ff782f */ /* 0x000fe20003800000 */
[----:B--2---:R-:W-:Y:S02]  /*0890*/  ULEA UR6, UR4, UR6, 0x18 ;  /* 0x0000000604067291 */ /* 0x004fe4000f8ec0ff */
[----:B------:R-:W-:-:S04]  /*08a0*/  UIADD3 UR4, UPT, UPT, -UR5, 0x100000, URZ ;  /* 0x0010000005047890 */ /* 0x000fc8000fffe1ff */
[----:B------:R-:W-:Y:S02]  /*08b0*/  USHF.L.U32 UR5, UR4, 0xb, URZ ;  /* 0x0000000b04057899 */ /* 0x000fe400080006ff */
[----:B------:R-:W-:Y:S01]  /*08c0*/  USHF.L.U32 UR4, UR4, 0x1, URZ ;  /* 0x0000000104047899 */ /* 0x000fe200080006ff */
[----:B------:R-:W2:Y:S11]  /*08d0*/  FENCE.VIEW.ASYNC.S ;  /* 0x00000000000073c6 */ /* 0x000eb60000000000 */
[----:B--2---:R4:W2:Y:S01]  /*08e0*/  SYNCS.EXCH.64 URZ, [UR6+0x70], UR4 ;  /* 0x0000700406ff75b2 */ /* 0x0048a20008000100 */
[----:B------:R4:W3:Y:S02]  /*08f0*/  SYNCS.EXCH.64 URZ, [UR6+0x78], UR4 ;  /* 0x0000780406ff75b2 */ /* 0x0008e40008000100 */
[----:B----4-:R-:W-:Y:S01]  /*0900*/  NOP ;  /* 0x0000000000007918 */ /* 0x010fe20000000000 */
.L_x_11:
[----:B------:R-:W4:Y:S01]  /*0910*/  SHFL.IDX PT, R2, R46, RZ, 0x1f ;  /* 0x00001fff2e027589 */ /* 0x000f2200000e0000 */
[----:B------:R-:W-:Y:S01]  /*0920*/  NOP ;  /* 0x0000000000007918 */ /* 0x000fe20000000000 */
[----:B----4-:R-:W-:-:S13]  /*0930*/  ISETP.NE.AND P0, PT, R2, 0x4, PT ;  /* 0x000000040200780c */ /* 0x010fda0003f05270 */
[----:B------:R-:W-:Y:S05]  /*0940*/  @P0 BRA `(.L_x_12) ;  /* 0x00000000004c0947 */ /* 0x000fea0003800000 */
[----:B--23--:R-:W2:Y:S01]  /*0950*/  S2UR UR6, SR_CgaCtaId ;  /* 0x00000000000679c3 */ /* 0x00cea20000008800 */
[----:B------:R-:W-:Y:S01]  /*0960*/  UMOV UR4, 0x1e0 ;  /* 0x000001e000047882 */ /* 0x000fe20000000000 */
[----:B------:R-:W-:Y:S01]  /*0970*/  UMOV UR5, 0x400 ;  /* 0x0000040000057882 */ /* 0x000fe20000000000 */
[----:B------:R-:W-:Y:S01]  /*0980*/  USEL UR4, UR4, 0x1a0, UP3 ;  /* 0x000001a004047887 */ /* 0x000fe20009800000 */
[----:B------:R-:W-:Y:S01]  /*0990*/  UMOV UR8, 0x1 ;  /* 0x0000000100087882 */ /* 0x000fe20000000000 */
[----:B------:R-:W-:Y:S01]  /*09a0*/  ELECT P0, URZ, PT ;  /* 0x0000000000ff782f */ /* 0x000fe20003800000 */
[----:B------:R-:W-:-:S04]  /*09b0*/  UIADD3 UR8, UPT, UPT, -UR8, 0x100000, URZ ;  /* 0x0010000008087890 */ /* 0x000fc8000fffe1ff */
[----:B------:R-:W-:Y:S02]  /*09c0*/  USHF.L.U32 UR9, UR8, 0xb, URZ ;  /* 0x0000000b08097899 */ /* 0x000fe400080006ff */
[----:B------:R-:W-:Y:S02]  /*09d0*/  USHF.L.U32 UR8, UR8, 0x1, URZ ;  /* 0x0000000108087899 */ /* 0x000fe400080006ff */
[----:B--2---:R-:W-:Y:S02]  /*09e0*/  ULEA UR6, UR6, UR5, 0x18 ;  /* 0x0000000506067291 */ /* 0x004fe4000f8ec0ff */
[----:B------:R-:W-:-:S04]  /*09f0*/  UIADD3 UR4, UPT, UPT, -UR4, 0x100000, URZ ;  /* 0x0010000004047890 */ /* 0x000fc8000fffe1ff */
[----:B------:R-:W-:Y:S02]  /*0a00*/  USHF.L.U32 UR5, UR4, 0xb, URZ ;  /* 0x0000000b04057899 */ /* 0x000fe400080006ff */
[----:B------:R-:W-:Y:S01]  /*0a10*/  USHF.L.U32 UR4, UR4, 0x1, URZ ;  /* 0x0000000104047899 */ /* 0x000fe200080006ff */
[----:B------:R-:W2:Y:S03]  /*0a20*/  FENCE.VIEW.ASYNC.S ;  /* 0x00000000000073c6 */ /* 0x000ea60000000000 */
[----:B--2---:R4:W2:Y:S08]  /*0a30*/  SYNCS.EXCH.64 URZ, [UR6+0x80], UR8 ;  /* 0x0000800806ff75b2 */ /* 0x0048b00008000100 */
[----:B------:R4:W3:Y:S01]  /*0a40*/  SYNCS.EXCH.64 URZ, [UR6+0x90], UR4 ;  /* 0x0000900406ff75b2 */ /* 0x0008e20008000100 */
[----:B------:R4:W1:Y:S01]  /*0a50*/  SYNCS.EXCH.64 URZ, [UR6+0x88], UR8 ;  /* 0x0000880806ff75b2 */ /* 0x0008620008000100 */
[----:B------:R4:W1:Y:S02]  /*0a60*/  SYNCS.EXCH.64 URZ, [UR6+0x98], UR4 ;  /* 0x0000980406ff75b2 */ /* 0x0008640008000100 */
[----:B----4-:R-:W-:Y:S01]  /*0a70*/  NOP ;  /* 0x0000000000007918 */ /* 0x010fe20000000000 */
.L_x_12:
[----:B------:R-:W4:Y:S01]  /*0a80*/  SHFL.IDX PT, R2, R46, RZ, 0x1f ;  /* 0x00001fff2e027589 */ /* 0x000f2200000e0000 */
[----:B------:R-:W-:Y:S01]  /*0a90*/  NOP ;  /* 0x0000000000007918 */ /* 0x000fe20000000000 */
[----:B----4-:R-:W-:-:S13]  /*0aa0*/  ISETP.NE.AND P0, PT, R2, 0x5, PT ;  /* 0x000000050200780c */ /* 0x010fda0003f05270 */
[----:B------:R-:W-:Y:S05]  /*0ab0*/  @P0 BRA `(.L_x_13) ;  /* 0x0000000000580947 */ /* 0x000fea0003800000 */
[----:B--23--:R-:W2:Y:S01]  /*0ac0*/  S2UR UR4, SR_CgaCtaId ;  /* 0x00000000000479c3 */ /* 0x00cea20000008800 */
        /* <DEDUP_REMOVED lines=12> */
[----:B--2---:R4:W2:Y:S01]  /*0b90*/  SYNCS.EXCH.64 URZ, [UR4+0xa0], UR8 ;  /* 0x0000a00804ff75b2 */ /* 0x0048a20008000100 */
[----:B------:R4:W3:Y:S01]  /*0ba0*/  SYNCS.EXCH.64 URZ, [UR4+0xc0], UR6 ;  /* 0x0000c00604ff75b2 */ /* 0x0008e20008000100 */
[----:B------:R4:W1:Y:S01]  /*0bb0*/  SYNCS.EXCH.64 URZ, [UR4+0xa8], UR8 ;  /* 0x0000a80804ff75b2 */ /* 0x0008620008000100 */
[----:B------:R4:W1:Y:S01]  /*0bc0*/  SYNCS.EXCH.64 URZ, [UR4+0xc8], UR6 ;  /* 0x0000c80604ff75b2 */ /* 0x0008620008000100 */
[----:B------:R4:W1:Y:S01]  /*0bd0*/  SYNCS.EXCH.64 URZ, [UR4+0xb0], UR8 ;  /* 0x0000b00804ff75b2 */ /* 0x0008620008000100 */
[----:B------:R4:W1:Y:S01]  /*0be0*/  SYNCS.EXCH.64 URZ, [UR4+0xd0], UR6 ;  /* 0x0000d00604ff75b2 */ /* 0x0008620008000100 */
[----:B------:R4:W1:Y:S01]  /*0bf0*/  SYNCS.EXCH.64 URZ, [UR4+0xb8], UR8 ;  /* 0x0000b80804ff75b2 */ /* 0x0008620008000100 */
[----:B------:R4:W1:Y:S02]  /*0c00*/  SYNCS.EXCH.64 URZ, [UR4+0xd8], UR6 ;  /* 0x0000d80604ff75b2 */ /* 0x0008640008000100 */
[----:B----4-:R-:W-:Y:S01]  /*0c10*/  NOP ;  /* 0x0000000000007918 */ /* 0x010fe20000000000 */
.L_x_13:
[----:B------:R-:W4:Y:S01]  /*0c20*/  SHFL.IDX PT, R2, R46, RZ, 0x1f ;  /* 0x00001fff2e027589 */ /* 0x000f2200000e0000 */
[----:B------:R-:W1:Y:S01]  /*0c30*/  S2UR UR54, SR_CgaCtaId ;  /* 0x00000000003679c3 */ /* 0x000e620000008800 */
[----:B------:R-:W-:Y:S01]  /*0c40*/  NOP ;  /* 0x0000000000007918 */ /* 0x000fe20000000000 */
[----:B----4-:R-:W-:-:S13]  /*0c50*/  ISETP.NE.AND P0, PT, R2, 0x3, PT ;  /* 0x000000030200780c */ /* 0x010fda0003f05270 */
[----:B-1----:R-:W-:Y:S05]  /*0c60*/  @P0 BRA `(.L_x_14) ;  /* 0x0000000000340947 */ /* 0x002fea0003800000 */
[----:B--23--:R-:W-:Y:S01]  /*0c70*/  UMOV UR4, 0x400 ;  /* 0x0000040000047882 */ /* 0x00cfe20000000000 */
[----:B------:R-:W-:Y:S01]  /*0c80*/  UMOV UR6, 0x20 ;  /* 0x0000002000067882 */ /* 0x000fe20000000000 */
[----:B------:R-:W-:Y:S02]  /*0c90*/  ULEA UR4, UR54, UR4, 0x18 ;  /* 0x0000000436047291 */ /* 0x000fe4000f8ec0ff */
[----:B------:R-:W-:-:S04]  /*0ca0*/  UIADD3 UR6, UPT, UPT, -UR6, 0x100000, URZ ;  /* 0x0010000006067890 */ /* 0x000fc8000fffe1ff */
[----:B------:R-:W-:Y:S02]  /*0cb0*/  USHF.L.U32 UR7, UR6, 0xb, URZ ;  /* 0x0000000b06077899 */ /* 0x000fe400080006ff */
[----:B------:R-:W-:Y:S01]  /*0cc0*/  USHF.L.U32 UR6, UR6, 0x1, URZ ;  /* 0x0000000106067899 */ /* 0x000fe200080006ff */
[----:B------:R-:W-:Y:S01]  /*0cd0*/  ELECT P0, URZ, PT ;  /* 0x0000000000ff782f */ /* 0x000fe20003800000 */
[----:B------:R-:W1:Y:S10]  /*0ce0*/  FENCE.VIEW.ASYNC.S ;  /* 0x00000000000073c6 */ /* 0x000e740000000000 */
[----:B-1----:R1:W4:Y:S01]  /*0cf0*/  SYNCS.EXCH.64 URZ, [UR4+0xe0], UR6 ;  /* 0x0000e00604ff75b2 */ /* 0x0023220008000100 */
[----:B------:R1:W2:Y:S01]  /*0d00*/  SYNCS.EXCH.64 URZ, [UR4+0xf0], UR6 ;  /* 0x0000f00604ff75b2 */ /* 0x0002a20008000100 */
[----:B------:R1:W3:Y:S01]  /*0d10*/  SYNCS.EXCH.64 URZ, [UR4+0xe8], UR6 ;  /* 0x0000e80604ff75b2 */ /* 0x0002e20008000100 */
[----:B------:R1:W1:Y:S01]  /*0d20*/  SYNCS.EXCH.64 URZ, [UR4+0xf8], UR6 ;  /* 0x0000f80604ff75b2 */ /* 0x0002620008000100 */
[----:B------:R-:W-:Y:S01]  /*0d30*/  NOP ;  /* 0x0000000000007918 */ /* 0x000fe20000000000 */
.L_x_14:
[----:B-123--:R-:W1:Y:S01]  /*0d40*/  LDCU UR4, c[0x0][0x36c] ;  /* 0x00006d80ff0477ac */ /* 0x00ee620008000800 */
[----:B------:R-:W-:Y:S01]  /*0d50*/  ISETP.NE.OR P3, PT, R0, 0x2, !P3 ;  /* 0x000000020000780c */ /* 0x000fe20005f65670 */
[----:B------:R-:W-:Y:S01]  /*0d60*/  NOP ;  /* 0x0000000000007918 */ /* 0x000fe20000000000 */
[----:B------:R-:W-:Y:S01]  /*0d70*/  LOP3.LUT R0, R55, 0x1f, RZ, 0xc0, !PT ;  /* 0x0000001f37007812 */ /* 0x000fe200078ec0ff */
[----:B------:R-:W-:Y:S02]  /*0d80*/  UISETP.NE.AND UP4, UPT, UR18, URZ, UPT ;  /* 0x000000ff1200728c */ /* 0x000fe4000bf85270 */
[----:B-1----:R-:W-:-:S09]  /*0d90*/  UISETP.EQ.U32.AND UP6, UPT, UR4, 0x1, UPT ;  /* 0x000000010400788c */ /* 0x002fd2000bfc2070 */
[----:B------:R-:W-:Y:S05]  /*0da0*/  BRA.U !UP6, `(.L_x_15) ;  /* 0x000000010e087547 */ /* 0x000fea000b800000 */
[----:B----4-:R-:W-:Y:S01]  /*0db0*/  UCGABAR_ARV ;  /* 0x00000000000079c7 */ /* 0x010fe20008000000 */
[----:B------:R-:W-:Y:S05]  /*0dc0*/  BRA `(.L_x_16) ;  /* 0x0000000000047947 */ /* 0x000fea0003800000 */
.L_x_15:
[----:B----4-:R-:W-:Y:S01]  /*0dd0*/  NOP ;  /* 0x0000000000007918 */ /* 0x010fe20000000000 */
.L_x_16:
[----:B------:R-:W1:Y:S01]  /*0de0*/  S2UR UR26, SR_CTAID.X ;  /* 0x00000000001a79c3 */ /* 0x000e620000002500 */
[----:B------:R-:W-:-:S05]  /*0df0*/  CS2R.32 R48, SR_CgaSize ;  /* 0x0000000000307805 */ /* 0x000fca0000008a00 */
[----:B------:R-:W-:-:S05]  /*0e00*/  IMAD R48, R48, -0xa0, RZ ;  /* 0xffffff6030307824 */ /* 0x000fca00078e02ff */
[----:B------:R-:W-:-:S14]  /*0e10*/  R2UR UR5, R48 ;  /* 0x00000000300572ca */ /* 0x000fdc00000e0000 */
[----:B------:R-:W2:Y:S01]  /*0e20*/  LDCU UR5, c[0x0][UR5+0x2b0] ;  /* 0x00005600050577ac */ /* 0x000ea20008000800 */
[----:B------:R-:W-:-:S05]  /*0e30*/  CS2R.32 R48, SR_CgaSize ;  /* 0x0000000000307805 */ /* 0x000fca0000008a00 */
[----:B------:R-:W-:-:S05]  /*0e40*/  IMAD R48, R48, -0xa0, RZ ;  /* 0xffffff6030307824 */ /* 0x000fca00078e02ff */
[----:B------:R-:W-:-:S14]  /*0e50*/  R2UR UR4, R48 ;  /* 0x00000000300472ca */ /* 0x000fdc00000e0000 */
[----:B------:R-:W3:Y:S01]  /*0e60*/  LDCU UR4, c[0x0][UR4+0x2b4] ;  /* 0x00005680040477ac */ /* 0x000ee20008000800 */
[----:B------:R-:W4:Y:S01]  /*0e70*/  S2UR UR30, SR_CTAID.Y ;  /* 0x00000000001e79c3 */ /* 0x000f220000002600 */
[----:B------:R-:W-:-:S05]  /*0e80*/  CS2R.32 R48, SR_CgaSize ;  /* 0x0000000000307805 */ /* 0x000fca0000008a00 */
[----:B------:R-:W-:-:S05]  /*0e90*/  IMAD R48, R48, -0xa0, RZ ;  /* 0xffffff6030307824 */ /* 0x000fca00078e02ff */
[----:B------:R-:W-:-:S14]  /*0ea0*/  R2UR UR6, R48 ;  /* 0x00000000300672ca */ /* 0x000fdc00000e0000 */
[----:B------:R-:W3:Y:S01]  /*0eb0*/  LDCU UR6, c[0x0][UR6+0x2a0] ;  /* 0x00005400060677ac */ /* 0x000ee20008000800 */
[----:B------:R-:W-:-:S05]  /*0ec0*/  CS2R.32 R48, SR_CgaSize ;  /* 0x0000000000307805 */ /* 0x000fca0000008a00 */
[----:B------:R-:W-:-:S05]  /*0ed0*/  IMAD R48, R48, -0xa0, RZ ;  /* 0xffffff6030307824 */ /* 0x000fca00078e02ff */
[----:B------:R-:W-:-:S14]  /*0ee0*/  R2UR UR7, R48 ;  /* 0x00000000300772ca */ /* 0x000fdc00000e0000 */
[----:B------:R-:W3:Y:S01]  /*0ef0*/  LDCU UR7, c[0x0][UR7+0x2a4] ;  /* 0x00005480070777ac */ /* 0x000ee20008000800 */
[----:B------:R-:W-:Y:S01]  /*0f00*/  USHF.L.U32 UR24, UR54, 0xb, URZ ;  /* 0x0000000b36187899 */ /* 0x000fe200080006ff */
[----:B------:R-:W3:Y:S01]  /*0f10*/  LDCU UR19, c[0x0][0xb24] ;  /* 0x00016480ff1377ac */ /* 0x000ee20008000800 */
[----:B------:R-:W3:Y:S01]  /*0f20*/  LDCU UR42, c[0x0][0xb24] ;  /* 0x00016480ff2a77ac */ /* 0x000ee20008000800 */
[----:B-1----:R-:W-:Y:S01]  /*0f30*/  I2FP.F32.U32 R3, UR26 ;  /* 0x0000001a00037c45 */ /* 0x002fe20008201000 */
[----:B------:R-:W1:Y:S04]  /*0f40*/  LDCU UR22, c[0x0][0xb30] ;  /* 0x00016600ff1677ac */ /* 0x000e680008000800 */
[----:B--2---:R-:W-:Y:S01]  /*0f50*/  FMUL R3, R3, UR5 ;  /* 0x0000000503037c20 */ /* 0x004fe20008400000 */
[----:B------:R-:W-:Y:S01]  /*0f60*/  ULOP3.LUT UR24, UR24, 0x800, URZ, 0xc0, !UPT ;  /* 0x0000080018187892 */ /* 0x000fe2000f8ec0ff */
[----:B----4-:R-:W-:-:S04]  /*0f70*/  I2FP.F32.U32 R2, UR30 ;  /* 0x0000001e00027c45 */ /* 0x010fc80008201000 */
[----:B------:R-:W2:Y:S01]  /*0f80*/  F2I.U32.TRUNC.NTZ R3, R3 ;  /* 0x0000000300037305 */ /* 0x000ea2000020f000 */
[----:B---3--:R-:W-:-:S07]  /*0f90*/  FMUL R2, R2, UR4 ;  /* 0x0000000402027c20 */ /* 0x008fce0008400000 */
[----:B------:R-:W3:Y:S01]  /*0fa0*/  F2I.U32.TRUNC.NTZ R2, R2 ;  /* 0x0000000200027305 */ /* 0x000ee2000020f000 */
[----:B--2---:R-:W-:Y:S02]  /*0fb0*/  R2UR UR5, R3 ;  /* 0x00000000030572ca */ /* 0x004fe400000e0000 */
[----:B---3--:R-:W-:Y:S02]  /*0fc0*/  R2UR UR4, R2 ;  /* 0x00000000020472ca */ /* 0x008fe400000e0000 */
[----:B------:R-:W-:-:S09]  /*0fd0*/  PRMT R2, RZ, 0x7610, R2 ;  /* 0x00007610ff027816 */ /* 0x000fd20000000002 */
[----:B------:R-:W-:-:S04]  /*0fe0*/  UIADD3 UR5, UPT, UPT, -UR5, URZ, URZ ;  /* 0x000000ff05057290 */ /* 0x000fc8000fffe1ff */
[----:B------:R-:W-:Y:S02]  /*0ff0*/  UIMAD UR5, UR6, UR5, UR26 ;  /* 0x00000005060572a4 */ /* 0x000fe4000f8e021a */
[----:B------:R-:W-:-:S04]  /*1000*/  UIADD3 UR4, UPT, UPT, -UR4, URZ, URZ ;  /* 0x000000ff04047290 */ /* 0x000fc8000fffe1ff */
[----:B------:R-:W-:Y:S01]  /*1010*/  IMAD.U32 R48, RZ, RZ, UR5 ;  /* 0x00000005ff307e24 */ /* 0x000fe2000f8e00ff */
[----:B------:R-:W-:-:S06]  /*1020*/  UIMAD UR4, UR7, UR4, UR30 ;  /* 0x00000004070472a4 */ /* 0x000fcc000f8e021e */
[----:B------:R-:W-:Y:S01]  /*1030*/  IMAD.U32 R47, RZ, RZ, UR4 ;  /* 0x00000004ff2f7e24 */ /* 0x000fe2000f8e00ff */
[----:B-1----:R-:W-:Y:S06]  /*1040*/  BRA.U UP4, `(.L_x_17) ;  /* 0x00000001042c7547 */ /* 0x002fec000b800000 */
[----:B------:R-:W-:Y:S02]  /*1050*/  R2UR UR4, R47 ;  /* 0x000000002f0472ca */ /* 0x000fe400000e0000 */
[----:B------:R-:W-:-:S11]  /*1060*/  R2UR UR6, R48 ;  /* 0x00000000300672ca */ /* 0x000fd600000e0000 */
[----:B------:R-:W-:-:S04]  /*1070*/  UISETP.NE.AND UP0, UPT, UR4, URZ, UPT ;  /* 0x000000ff0400728c */ /* 0x000fc8000bf05270 */
[----:B------:R-:W-:-:S04]  /*1080*/  UISETP.EQ.OR UP0, UPT, UR6, URZ, !UP0 ;  /* 0x000000ff0600728c */ /* 0x000fc8000c702670 */
[----:B------:R-:W-:Y:S02]  /*1090*/  USEL UR5, URZ, 0x1, !UP0 ;  /* 0x00000001ff057887 */ /* 0x000fe4000c000000 */
[----:B------:R-:W-:-:S04]  /*10a0*/  UISETP.NE.AND UP0, UPT, UR4, URZ, UPT ;  /* 0x000000ff0400728c */ /* 0x000fc8000bf05270 */
[----:B------:R-:W-:Y:S02]  /*10b0*/  USEL UR4, URZ, 0x2, UP0 ;  /* 0x00000002ff047887 */ /* 0x000fe40008000000 */
[----:B------:R-:W-:-:S04]  /*10c0*/  UISETP.NE.AND UP0, UPT, UR6, 0x1, UPT ;  /* 0x000000010600788c */ /* 0x000fc8000bf05270 */
[----:B------:R-:W-:-:S04]  /*10d0*/  USEL UR4, UR4, 0x2, UP0 ;  /* 0x0000000204047887 */ /* 0x000fc80008000000 */
[----:B------:R-:W-:-:S06]  /*10e0*/  UIADD3 UR4, UPT, UPT, UR5, UR4, URZ ;  /* 0x0000000405047290 */ /* 0x000fcc000fffe0ff */
[----:B------:R-:W-:-:S07]  /*10f0*/  IMAD.U32 R2, RZ, RZ, UR4 ;  /* 0x00000004ff027e24 */ /* 0x000fce000f8e00ff */
.L_x_17:
[----:B------:R-:W1:Y:S01]  /*1100*/  S2UR UR36, SR_CTAID.Z ;  /* 0x00000000002479c3 */ /* 0x000e620000002700 */
[----:B------:R-:W-:-:S09]  /*1110*/  UISETP.GE.AND UP0, UPT, UR19, 0x1, UPT ;  /* 0x000000011300788c */ /* 0x000fd2000bf06270 */
[----:B------:R-:W-:Y:S05]  /*1120*/  BRA.U !UP0, `(.L_x_18) ;  /* 0x0000000108d07547 */ /* 0x000fea000b800000 */
[----:B------:R-:W2:Y:S01]  /*1130*/  LDCU UR20, c[0x0][0xb0c] ;  /* 0x00016180ff1477ac */ /* 0x000ea20008000800 */
[----:B------:R-:W3:Y:S01]  /*1140*/  LDCU.128 UR12, c[0x0][0xb10] ;  /* 0x00016200ff0c77ac */ /* 0x000ee20008000c00 */
[----:B------:R-:W4:Y:S01]  /*1150*/  LDCU UR6, c[0x0][0x370] ;  /* 0x00006e00ff0677ac */ /* 0x000f220008000800 */
[----:B------:R-:W1:Y:S01]  /*1160*/  LDCU UR7, c[0x0][0x374] ;  /* 0x00006e80ff0777ac */ /* 0x000e620008000800 */
[----:B------:R-:W1:Y:S01]  /*1170*/  LDCU UR21, c[0x0][0xb20] ;  /* 0x00016400ff1577ac */ /* 0x000e620008000800 */
[----:B--2---:R-:W-:Y:S02]  /*1180*/  UISETP.NE.AND UP0, UPT, UR20, 0x1, UPT ;  /* 0x000000011400788c */ /* 0x004fe4000bf05270 */
[----:B---3--:R-:W-:Y:S01]  /*1190*/  UIMAD.WIDE.U32 UR4, UR26, UR12, URZ ;  /* 0x0000000c1a0472a5 */ /* 0x008fe2000f8e00ff */
[----:B------:R-:W2:Y:S01]  /*11a0*/  LDCU.64 UR8, c[0x0][0xb28] ;  /* 0x00016500ff0877ac */ /* 0x000ea20008000a00 */
[----:B----4-:R-:W-:Y:S02]  /*11b0*/  UIMAD.WIDE.U32 UR10, UR6, UR12, URZ ;  /* 0x0000000c060a72a5 */ /* 0x010fe4000f8e00ff */
[----:B------:R-:W-:-:S02]  /*11c0*/  USHF.R.U32.HI UR5, URZ, UR13, UR5 ;  /* 0x0000000dff057299 */ /* 0x000fc40008011605 */
[----:B------:R-:W-:Y:S02]  /*11d0*/  UISETP.NE.AND UP2, UPT, UR19, 0x1, UPT ;  /* 0x000000011300788c */ /* 0x000fe4000bf45270 */
[----:B------:R-:W-:Y:S01]  /*11e0*/  USEL UR5, UR26, UR5, !UP0 ;  /* 0x000000051a057287 */ /* 0x000fe2000c000000 */
[----:B------:R-:W-:Y:S01]  /*11f0*/  UMOV UR10, UR11 ;  /* 0x0000000b000a7c82 */ /* 0x000fe20008000000 */
[----:B------:R-:W-:Y:S02]  /*1200*/  UIMAD.WIDE.U32 UR16, UR30, UR15, URZ ;  /* 0x0000000f1e1072a5 */ /* 0x000fe4000f8e00ff */
[----:B------:R-:W-:Y:S02]  /*1210*/  @UP0 USHF.R.U32.HI UR6, URZ, UR13, UR10 ;  /* 0x0000000dff060299 */ /* 0x000fe4000801160a */
[----:B------:R-:W-:Y:S02]  /*1220*/  UISETP.NE.AND UP0, UPT, UR14, 0x1, UPT ;  /* 0x000000010e00788c */ /* 0x000fe4000bf05270 */
[----:B-1----:R-:W-:-:S02]  /*1230*/  UIMAD.WIDE.U32 UR10, UR7, UR15, URZ ;  /* 0x0000000f070a72a5 */ /* 0x002fc4000f8e00ff */
[----:B--2---:R-:W-:Y:S01]  /*1240*/  UIMAD.WIDE.U32 UR12, UR6, UR8, URZ ;  /* 0x00000008060c72a5 */ /* 0x004fe2000f8e00ff */
[----:B------:R-:W-:Y:S02]  /*1250*/  UMOV UR4, UR17 ;  /* 0x0000001100047c82 */ /* 0x000fe40008000000 */
[----:B------:R-:W-:Y:S02]  /*1260*/  USHF.R.U32.HI UR4, URZ, UR21, UR4 ;  /* 0x00000015ff047299 */ /* 0x000fe40008011604 */
[----:B------:R-:W-:Y:S02]  /*1270*/  UMOV UR10, UR11 ;  /* 0x0000000b000a7c82 */ /* 0x000fe40008000000 */
[----:B------:R-:W-:Y:S01]  /*1280*/  UMOV UR12, UR13 ;  /* 0x0000000d000c7c82 */ /* 0x000fe20008000000 */
[----:B------:R-:W-:Y:S02]  /*1290*/  @UP0 USHF.R.U32.HI UR7, URZ, UR21, UR10 ;  /* 0x00000015ff070299 */ /* 0x000fe4000801160a */
[----:B------:R-:W-:-:S02]  /*12a0*/  USEL UR4, UR30, UR4, !UP0 ;  /* 0x000000041e047287 */ /* 0x000fc4000c000000 */
[----:B------:R-:W-:Y:S02]  /*12b0*/  UIMAD.WIDE.U32 UR10, UR7, UR8, URZ ;  /* 0x00000008070a72a5 */ /* 0x000fe4000f8e00ff */
[----:B------:R-:W-:Y:S02]  /*12c0*/  @UP2 USHF.R.U32.HI UR6, URZ, UR9, UR12 ;  /* 0x00000009ff062299 */ /* 0x000fe4000801160c */
[----:B------:R-:W-:-:S03]  /*12d0*/  UIMAD.WIDE.U32 UR12, UR4, UR8, URZ ;  /* 0x00000008040c72a5 */ /* 0x000fc6000f8e00ff */
[----:B------:R-:W-:Y:S02]  /*12e0*/  UMOV UR10, UR11 ;  /* 0x0000000b000a7c82 */ /* 0x000fe40008000000 */
[----:B------:R-:W-:Y:S02]  /*12f0*/  @UP2 USHF.R.U32.HI UR7, URZ, UR9, UR10 ;  /* 0x00000009ff072299 */ /* 0x000fe4000801160a */
[----:B------:R-:W-:Y:S02]  /*1300*/  UIMAD UR10, UR6, UR19, URZ ;  /* 0x00000013060a72a4 */ /* 0x000fe4000f8e02ff */
[----:B------:R-:W-:-:S04]  /*1310*/  UIMAD UR7, UR7, UR19, URZ ;  /* 0x00000013070772a4 */ /* 0x000fc8000f8e02ff */
[----:B------:R-:W-:-:S03]  /*1320*/  UISETP.GE.AND UP0, UPT, UR4, UR7, UPT ;  /* 0x000000070400728c */ /* 0x000fc6000bf06270 */
[----:B------:R-:W-:Y:S01]  /*1330*/  UMOV UR7, UR13 ;  /* 0x0000000d00077c82 */ /* 0x000fe20008000000 */
[----:B------:R-:W-:Y:S02]  /*1340*/  UISETP.GE.OR UP0, UPT, UR5, UR10, UP0 ;  /* 0x0000000a0500728c */ /* 0x000fe40008706670 */
[----:B------:R-:W-:Y:S02]  /*1350*/  UIMAD.WIDE.U32 UR10, UR5, UR8, URZ ;  /* 0x00000008050a72a5 */ /* 0x000fe4000f8e00ff */
[----:B------:R-:W-:Y:S02]  /*1360*/  USHF.R.U32.HI UR7, URZ, UR9, UR7 ;  /* 0x00000009ff077299 */ /* 0x000fe40008011607 */
[----:B------:R-:W-:Y:S02]  /*1370*/  UIADD3 UR10, UPT, UPT, -UR4, URZ, URZ ;  /* 0x000000ff040a7290 */ /* 0x000fe4000fffe1ff */
[----:B------:R-:W-:Y:S02]  /*1380*/  USEL UR7, UR4, UR7, !UP2 ;  /* 0x0000000704077287 */ /* 0x000fe4000d000000 */
[----:B------:R-:W-:Y:S01]  /*1390*/  UIMAD UR10, UR14, UR10, UR30 ;  /* 0x0000000a0e0a72a4 */ /* 0x000fe2000f8e021e */
[----:B------:R-:W-:Y:S01]  /*13a0*/  @!UP0 UMOV UR8, UR11 ;  /* 0x0000000b00088c82 */ /* 0x000fe20008000000 */
[----:B------:R-:W-:-:S02]  /*13b0*/  UIADD3 UR11, UPT, UPT, -UR5, URZ, URZ ;  /* 0x000000ff050b7290 */ /* 0x000fc4000fffe1ff */
[----:B------:R-:W-:Y:S02]  /*13c0*/  @!UP0 USHF.R.U32.HI UR8, URZ, UR9, UR8 ;  /* 0x00000009ff088299 */ /* 0x000fe40008011608 */
[----:B------:R-:W-:Y:S02]  /*13d0*/  UIADD3 UR9, UPT, UPT, -UR7, URZ, URZ ;  /* 0x000000ff07097290 */ /* 0x000fe4000fffe1ff */
[----:B------:R-:W-:Y:S02]  /*13e0*/  @!UP0 USEL UR8, UR5, UR8, !UP2 ;  /* 0x0000000805088287 */ /* 0x000fe4000d000000 */
[----:B------:R-:W-:Y:S02]  /*13f0*/  UIMAD UR9, UR19, UR9, UR4 ;  /* 0x00000009130972a4 */ /* 0x000fe4000f8e0204 */
[----:B------:R-:W-:Y:S02]  /*1400*/  @!UP0 UIADD3 UR7, UPT, UPT, UR7, -UR8, URZ ;  /* 0x8000000807078290 */ /* 0x000fe4000fffe0ff */
[----:B------:R-:W-:-:S02]  /*1410*/  @!UP0 UIMAD UR6, UR9, UR6, UR8 ;  /* 0x00000006090682a4 */ /* 0x000fc4000f8e0208 */
[----:B------:R-:W-:Y:S02]  /*1420*/  @!UP0 UIMAD UR4, UR7, UR19, UR5 ;  /* 0x00000013070482a4 */ /* 0x000fe4000f8e0205 */
[----:B------:R-:W-:Y:S02]  /*1430*/  UIMAD UR26, UR20, UR11, UR26 ;  /* 0x0000000b141a72a4 */ /* 0x000fe4000f8e021a */
[----:B------:R-:W-:Y:S01]  /*1440*/  UIMAD UR30, UR4, UR14, UR10 ;  /* 0x0000000e041e72a4 */ /* 0x000fe2000f8e020a */
[----:B------:R-:W-:Y:S02]  /*1450*/  @!UP0 UMOV UR5, UR6 ;  /* 0x0000000600058c82 */ /* 0x000fe40008000000 */
[----:B------:R-:W-:-:S12]  /*1460*/  UIMAD UR26, UR5, UR20, UR26 ;  /* 0x00000014051a72a4 */ /* 0x000fd8000f8e021a */
.L_x_18:
[----:B------:R-:W-:-:S09]  /*1470*/  UISETP.NE.AND UP0, UPT, UR22, 0x1, UPT ;  /* 0x000000011600788c */ /* 0x000fd2000bf05270 */
[----:B------:R-:W-:Y:S05]  /*1480*/  BRA.U UP0, `(.L_x_19) ;  /* 0x0000000100407547 */ /* 0x000fea000b800000 */
[----:B------:R-:W2:Y:S01]  /*1490*/  LDCU.128 UR8, c[0x0][0xb10] ;  /* 0x00016200ff0877ac */ /* 0x000ea20008000c00 */
[----:B------:R-:W3:Y:S01]  /*14a0*/  LDCU UR12, c[0x0][0xb0c] ;  /* 0x00016180ff0c77ac */ /* 0x000ee20008000800 */
[----:B------:R-:W4:Y:S01]  /*14b0*/  LDCU UR13, c[0x0][0xb20] ;  /* 0x00016400ff0d77ac */ /* 0x000f220008000800 */
[----:B--2---:R-:W-:Y:S02]  /*14c0*/  UIMAD.WIDE.U32 UR4, UR26, UR8, URZ ;  /* 0x000000081a0472a5 */ /* 0x004fe4000f8e00ff */
[----:B------:R-:W-:Y:S02]  /*14d0*/  UIMAD.WIDE.U32 UR6, UR30, UR11, URZ ;  /* 0x0000000b1e0672a5 */ /* 0x000fe4000f8e00ff */
[----:B---3--:R-:W-:Y:S02]  /*14e0*/  UISETP.NE.AND UP0, UPT, UR12, 0x1, UPT ;  /* 0x000000010c00788c */ /* 0x008fe4000bf05270 */
[----:B------:R-:W-:-:S03]  /*14f0*/  USHF.R.U32.HI UR5, URZ, UR9, UR5 ;  /* 0x00000009ff057299 */ /* 0x000fc60008011605 */
[----:B------:R-:W-:Y:S01]  /*1500*/  UMOV UR4, UR7 ;  /* 0x0000000700047c82 */ /* 0x000fe20008000000 */
[----:B------:R-:W-:Y:S02]  /*1510*/  USEL UR5, UR26, UR5, !UP0 ;  /* 0x000000051a057287 */ /* 0x000fe4000c000000 */
[----:B------:R-:W-:Y:S02]  /*1520*/  UISETP.NE.AND UP0, UPT, UR10, 0x1, UPT ;  /* 0x000000010a00788c */ /* 0x000fe4000bf05270 */
[----:B----4-:R-:W-:-:S04]  /*1530*/  USHF.R.U32.HI UR4, URZ, UR13, UR4 ;  /* 0x0000000dff047299 */ /* 0x010fc80008011604 */
[----:B------:R-:W-:-:S04]  /*1540*/  USEL UR4, UR30, UR4, !UP0 ;  /* 0x000000041e047287 */ /* 0x000fc8000c000000 */
[----:B------:R-:W-:Y:S02]  /*1550*/  UIADD3 UR6, UPT, UPT, UR5, -UR4, URZ ;  /* 0x8000000405067290 */ /* 0x000fe4000fffe0ff */
[----:B------:R-:W-:Y:S02]  /*1560*/  UIADD3 UR4, UPT, UPT, -UR5, UR4, URZ ;  /* 0x0000000405047290 */ /* 0x000fe4000fffe1ff */
[----:B------:R-:W-:Y:S02]  /*1570*/  UIMAD UR30, UR6, UR10, UR30 ;  /* 0x0000000a061e72a4 */ /* 0x000fe4000f8e021e */
[----:B------:R-:W-:-:S12]  /*1580*/  UIMAD UR26, UR4, UR12, UR26 ;  /* 0x0000000c041a72a4 */ /* 0x000fd8000f8e021a */
.L_x_19:
[----:B------:R-:W-:Y:S01]  /*1590*/  UISETP.NE.AND UP0, UPT, UR18, 0x2, UPT ;  /* 0x000000021200788c */ /* 0x000fe2000bf05270 */
[----:B------:R-:W-:Y:S09]  /*15a0*/  BRA.U !UP6, `(.L_x_20) ;  /* 0x000000010e0c7547 */ /* 0x000ff2000b800000 */
[----:B------:R-:W-:Y:S01]  /*15b0*/  UCGABAR_WAIT ;  /* 0x0000000000007dc7 */ /* 0x000fe20008000000 */
[----:B------:R-:W-:Y:S01]  /*15c0*/  CCTL.IVALL ;  /* 0x00000000ff00798f */ /* 0x000fe20002000000 */
[----:B------:R-:W-:Y:S05]  /*15d0*/  BRA `(.L_x_21) ;  /* 0x0000000000047947 */ /* 0x000fea0003800000 */
.L_x_20:
[----:B------:R-:W-:Y:S06]  /*15e0*/  BAR.SYNC.DEFER_BLOCKING 0x0 ;  /* 0x0000000000007b1d */ /* 0x000fec0000010000 */
.L_x_21:
[----:B------:R-:W-:Y:S05]  /*15f0*/  BRA.U UP0, `(.L_x_22) ;  /* 0x0000001100d07547 */ /* 0x000fea000b800000 */
[----:B------:R-:W2:Y:S01]  /*1600*/  LDCU UR6, c[0x0][0x38c] ;  /* 0x00007180ff0677ac */ /* 0x000ea20008000800 */
[----:B------:R-:W-:Y:S01]  /*1610*/  PLOP3.LUT P1, PT, PT, PT, UP3, 0x80, 0x8 ;  /* 0x000000000008781c */ /* 0x000fe20003f2f038 */
[----:B------:R-:W-:Y:S01]  /*1620*/  IMAD.MOV.U32 R12, RZ, RZ, 0x1 ;  /* 0x00000001ff0c7424 */ /* 0x000fe200078e00ff */
[----:B------:R-:W-:Y:S01]  /*1630*/  ISETP.EQ.OR P2, PT, R0, RZ, P3 ;  /* 0x000000ff0000720c */ /* 0x000fe20001f42670 */
[----:B------:R-:W-:Y:S01]  /*1640*/  UISETP.NE.AND UP1, UPT, UR18, URZ, UPT ;  /* 0x000000ff1200728c */ /* 0x000fe2000bf25270 */
[----:B------:R-:W-:Y:S01]  /*1650*/  PLOP3.LUT P1, PT, P1, PT, PT, 0x8, 0x80 ;  /* 0x000000000080781c */ /* 0x000fe20000f2e170 */
[----:B------:R-:W-:Y:S01]  /*1660*/  USEL UR25, URZ, 0x1, UP5 ;  /* 0x00000001ff197887 */ /* 0x000fe2000a800000 */
[----:B------:R-:W-:Y:S01]  /*1670*/  CS2R R10, SRZ ;  /* 0x00000000000a7805 */ /* 0x000fe2000001ff00 */
[----:B------:R-:W-:Y:S01]  /*1680*/  IMAD.MOV.U32 R9, RZ, RZ, RZ ;  /* 0x000000ffff097224 */ /* 0x000fe200078e00ff */
[----:B------:R-:W3:Y:S01]  /*1690*/  LDCU UR39, c[0x0][0x370] ;  /* 0x00006e00ff2777ac */ /* 0x000ee20008000800 */
[----:B------:R-:W-:Y:S01]  /*16a0*/  IMAD.MOV.U32 R8, RZ, RZ, 0x1 ;  /* 0x00000001ff087424 */ /* 0x000fe200078e00ff */
[----:B------:R-:W4:Y:S01]  /*16b0*/  LDCU.64 UR28, c[0x0][0x348] ;  /* 0x00006900ff1c77ac */ /* 0x000f220008000a00 */
[----:B------:R-:W-:-:S02]  /*16c0*/  USHF.R.U32.HI UR44, URZ, 0x6, UR24 ;  /* 0x00000006ff2c7899 */ /* 0x000fc40008011618 */
[----:B--2---:R-:W-:Y:S02]  /*16d0*/  UIADD3 UR5, UPT, UPT, UR6, 0x3f, URZ ;  /* 0x0000003f06057890 */ /* 0x004fe4000fffe0ff */
[----:B------:R-:W-:Y:S02]  /*16e0*/  UIADD3 UR45, UPT, UPT, UR6, 0x7e, URZ ;  /* 0x0000007e062d7890 */ /* 0x000fe4000fffe0ff */
[----:B------:R-:W-:Y:S01]  /*16f0*/  USHF.R.S32.HI UR4, URZ, 0x1f, UR5 ;  /* 0x0000001fff047899 */ /* 0x000fe20008011405 */
[----:B------:R-:W2:Y:S03]  /*1700*/  LDCU UR38, c[0x0][0x374] ;  /* 0x00006e80ff2677ac */ /* 0x000ea60008000800 */
[----:B------:R-:W-:Y:S02]  /*1710*/  ULEA.HI UR4, UR4, UR5, URZ, 0x6 ;  /* 0x0000000504047291 */ /* 0x000fe4000f8f30ff */
[----:B------:R-:W-:-:S02]  /*1720*/  USEL UR25, UR25, 0x2, UP1 ;  /* 0x0000000219197887 */ /* 0x000fc40008800000 */
[----:B------:R-:W-:Y:S02]  /*1730*/  USHF.R.S32.HI UR41, URZ, 0x6, UR4 ;  /* 0x00000006ff297899 */ /* 0x000fe40008011404 */
[----:B------:R-:W-:Y:S02]  /*1740*/  UIADD3 UR4, UPT, UPT, UR6, -0x1, URZ ;  /* 0xffffffff06047890 */ /* 0x000fe4000fffe0ff */
[----:B------:R-:W-:Y:S02]  /*1750*/  UISETP.LT.U32.AND UP0, UPT, UR41, 0x4, UPT ;  /* 0x000000042900788c */ /* 0x000fe4000bf01070 */
[----:B------:R-:W-:Y:S02]  /*1760*/  UISETP.GE.U32.AND UP2, UPT, UR4, -0x7f, UPT ;  /* 0xffffff810400788c */ /* 0x000fe4000bf46070 */
[----:B------:R-:W-:Y:S01]  /*1770*/  USEL UR40, UR41, 0x4, UP0 ;  /* 0x0000000429287887 */ /* 0x000fe20008000000 */
[----:B------:R-:W-:-:S03]  /*1780*/  UMOV UR5, URZ ;  /* 0x000000ff00057c82 */ /* 0x000fc60008000000 */
[----:B------:R-:W-:Y:S02]  /*1790*/  UIADD3 UR21, UPT, UPT, UR40, -0x1, URZ ;  /* 0xffffffff28157890 */ /* 0x000fe4000fffe0ff */
[----:B------:R-:W-:-:S03]  /*17a0*/  UIADD3 UR43, UPT, UPT, UR41, -UR40, URZ ;  /* 0x80000028292b7290 */ /* 0x000fc6000fffe0ff */
[----:B------:R-:W-:-:S04]  /*17b0*/  @UP2 UIADD3 UR21, UPT, UPT, UR40, URZ, URZ ;  /* 0x000000ff28152290 */ /* 0x000fc8000fffe0ff */
[----:B--234-:R-:W-:-:S12]  /*17c0*/  UIADD3 UR21, UPT, UPT, UR21, 0x1, URZ ;  /* 0x0000000115157890 */ /* 0x01cfd8000fffe0ff */
.L_x_42:
[----:B------:R-:W-:Y:S01]  /*17d0*/  UISETP.NE.AND UP0, UPT, UR54, URZ, UPT ;  /* 0x000000ff3600728c */ /* 0x000fe2000bf05270 */
[----:B------:R-:W2:Y:S08]  /*17e0*/  S2UR UR54, SR_CgaCtaId ;  /* 0x00000000003679c3 */ /* 0x000eb00000008800 */
[----:B------:R-:W-:Y:S05]  /*17f0*/  BRA.U UP0, `(.L_x_23) ;  /* 0x0000000100347547 */ /* 0x000fea000b800000 */
[----:B------:R-:W3:Y:S01]  /*1800*/  S2R R0, SR_CgaCtaId ;  /* 0x0000000000007919 */ /* 0x000ee20000008800 */
[----:B------:R-:W-:-:S04]  /*1810*/  MOV R2, 0x400 ;  /* 0x0000040000027802 */ /* 0x000fc80000000f00 */
[----:B---3--:R-:W-:Y:S02]  /*1820*/  LEA R0, R0, R2, 0x18 ;  /* 0x0000000200007211 */ /* 0x008fe400078ec0ff */
[----:B------:R-:W-:-:S03]  /*1830*/  SHF.L.U32 R2, R8, 0x1f, RZ ;  /* 0x0000001f08027819 */ /* 0x000fc600000006ff */
[----:B------:R-:W-:-:S04]  /*1840*/  IMAD R0, R9, 0x8, R0 ;  /* 0x0000000809007824 */ /* 0x000fc800078e0200 */
[----:B------:R-:W3:Y:S02]  /*1850*/  SYNCS.PHASECHK.TRANS64.TRYWAIT P0, [R0+URZ+0xf0], R2 ;  /* 0x0000f002000075a7 */ /* 0x000ee400080011ff */
[----:B---3--:R-:W-:Y:S05]  /*1860*/  @!P0 BRA `(.L_x_24) ;  /* 0x0000005c00548947 */ /* 0x008fea0003800000 */
.L_x_122:
[----:B------:R-:W-:Y:S01]  /*1870*/  VIADD R9, R9, 0x1 ;  /* 0x0000000109097836 */ /* 0x000fe20000000000 */
[----:B------:R3:W-:Y:S04]  /*1880*/  SYNCS.ARRIVE.TRANS64.A1T0 RZ, [R0+URZ+0xe0], RZ ;  /* 0x0000e0ff00ff79a7 */ /* 0x0007e800081000ff */
[----:B------:R-:W-:-:S04]  /*1890*/  ISETP.NE.AND P0, PT, R9, 0x2, PT ;  /* 0x000000020900780c */ /* 0x000fc80003f05270 */
[----:B------:R-:W-:Y:S02]  /*18a0*/  SEL R9, R9, RZ, P0 ;  /* 0x000000ff09097207 */ /* 0x000fe40000000000 */
[----:B---3--:R-:W-:-:S04]  /*18b0*/  SEL R0, RZ, 0x1, P0 ;  /* 0x00000001ff007807 */ /* 0x008fc80000000000 */
[----:B------:R-:W-:-:S07]  /*18c0*/  LOP3.LUT R8, R8, R0, RZ, 0x3c, !PT ;  /* 0x0000000008087212 */ /* 0x000fce00078e3cff */
.L_x_23:
[----:B------:R-:W-:Y:S01]  /*18d0*/  UMOV UR6, 0x400 ;  /* 0x0000040000067882 */ /* 0x000fe20000000000 */
[----:B------:R-:W-:Y:S01]  /*18e0*/  SHF.L.U32 R0, R12, 0x1f, RZ ;  /* 0x0000001f0c007819 */ /* 0x000fe200000006ff */
[----:B--2---:R-:W-:Y:S02]  /*18f0*/  ULEA UR6, UR54, UR6, 0x18 ;  /* 0x0000000636067291 */ /* 0x004fe4000f8ec0ff */
[----:B------:R-:W-:Y:S02]  /*1900*/  UISETP.GE.U32.AND UP0, UPT, UR45, 0x7f, UPT ;  /* 0x0000007f2d00788c */ /* 0x000fe4000bf06070 */
[----:B------:R-:W-:Y:S02]  /*1910*/  ULEA UR4, UR5, UR6, 0x3 ;  /* 0x0000000605047291 */ /* 0x000fe4000f8e18ff */
[----:B------:R-:W-:Y:S02]  /*1920*/  USHF.L.U32 UR35, UR26, 0x6, URZ ;  /* 0x000000061a237899 */ /* 0x000fe400080006ff */
[----:B------:R-:W-:Y:S01]  /*1930*/  ULEA UR11, UR30, UR44, 0x6 ;  /* 0x0000002c1e0b7291 */ /* 0x000fe2000f8e30ff */
[----:B------:R-:W-:-:S04]  /*1940*/  UMOV UR13, URZ ;  /* 0x000000ff000d7c82 */ /* 0x000fc80008000000 */
[----:B------:R2:W3:Y:S01]  /*1950*/  SYNCS.PHASECHK.TRANS64.TRYWAIT P0, [UR4+0x20], R0 ;  /* 0x00002000ff0075a7 */ /* 0x0004e20008001104 */
[----:B------:R-:W-:Y:S06]  /*1960*/  BRA.U !UP0, `(.L_x_25) ;  /* 0x0000000108c07547 */ /* 0x000fec000b800000 */
[----:B------:R-:W-:Y:S01]  /*1970*/  UMOV UR7, URZ ;  /* 0x000000ff00077c82 */ /* 0x000fe20008000000 */
[----:B------:R-:W-:-:S05]  /*1980*/  UMOV UR4, UR5 ;  /* 0x0000000500047c82 */ /* 0x000fca0008000000 */
.L_x_31:
[----:B------:R-:W-:Y:S01]  /*1990*/  ULEA UR33, UR4, UR6, 0x3 ;  /* 0x0000000604217291 */ /* 0x000fe2000f8e18ff */
[----:B---3--:R-:W-:Y:S01]  /*19a0*/  @!P3 MOV R2, 0x4000 ;  /* 0x000040000002b802 */ /* 0x008fe20000000f00 */
[----:B-1-34-:R-:W-:Y:S10]  /*19b0*/  @P0 BRA `(.L_x_26) ;  /* 0x00000000000c0947 */ /* 0x01aff40003800000 */
[----:B------:R-:W-:-:S04]  /*19c0*/  SHF.L.U32 R3, R12, 0x1f, RZ ;  /* 0x0000001f0c037819 */ /* 0x000fc800000006ff */
[----:B------:R-:W3:Y:S02]  /*19d0*/  SYNCS.PHASECHK.TRANS64.TRYWAIT P0, [UR33+0x20], R3 ;  /* 0x00002003ff0075a7 */ /* 0x000ee40008001121 */
[----:B---3--:R-:W-:Y:S05]  /*19e0*/  @!P0 BRA `(.L_x_27) ;  /* 0x0000005c00088947 */ /* 0x008fea0003800000 */
.L_x_26:
[----:B------:R3:W-:Y:S01]  /*19f0*/  @!P3 SYNCS.ARRIVE.TRANS64 RZ, [UR33], R2 ;  /* 0x00000002ffffb9a7 */ /* 0x0007e20008000021 */
[----:B------:R-:W-:-:S04]  /*1a00*/  ULOP3.LUT UR5, UR25, 0x2, URZ, 0xfc, !UPT ;  /* 0x0000000219057892 */ /* 0x000fc8000f8efcff */
[----:B------:R-:W-:-:S09]  /*1a10*/  UISETP.NE.AND UP0, UPT, UR5, 0x2, UPT ;  /* 0x000000020500788c */ /* 0x000fd2000bf05270 */
[----:B------:R-:W-:Y:S05]  /*1a20*/  BRA.U UP0, `(.L_x_28) ;  /* 0x0000000100047547 */ /* 0x000fea000b800000 */
[----:B-1----:R-:W-:Y:S05]  /*1a30*/  BPT.TRAP 0x1 ;  /* 0x000000040000795c */ /* 0x002fea0000300000 */
.L_x_28:
[----:B------:R-:W-:Y:S04]  /*1a40*/  BSSY.RECONVERGENT B0, `(.L_x_29) ;  /* 0x0000003000007945 */ /* 0x000fe80003800200 */
[----:B------:R-:W-:Y:S05]  /*1a50*/  @P2 BRA `(.L_x_30) ;  /* 0x0000000000042947 */ /* 0x000fea0003800000 */
[----:B-1----:R-:W-:Y:S05]  /*1a60*/  BPT.TRAP 0x1 ;  /* 0x000000040000795c */ /* 0x002fea0000300000 */
.L_x_30:
[----:B-1----:R-:W-:Y:S05]  /*1a70*/  BSYNC.RECONVERGENT B0 ;  /* 0x0000000000007941 */ /* 0x002fea0003800200 */
.L_x_29:
[----:B------:R-:W-:Y:S02]  /*1a80*/  UIADD3 UR5, UPT, UPT, UR4, 0x1, URZ ;  /* 0x0000000104057890 */ /* 0x000fe4000fffe0ff */
[----:B------:R-:W-:Y:S02]  /*1a90*/  ULEA UR32, UR4, UR6, 0xd ;  /* 0x0000000604207291 */ /* 0x000fe4000f8e68ff */
[----:B------:R-:W-:Y:S02]  /*1aa0*/  UISETP.NE.AND UP0, UPT, UR5, 0x4, UPT ;  /* 0x000000040500788c */ /* 0x000fe4000bf05270 */
[----:B------:R-:W-:Y:S02]  /*1ab0*/  USHF.L.U32 UR34, UR7, 0x6, URZ ;  /* 0x0000000607227899 */ /* 0x000fe400080006ff */
[----:B------:R-:W-:Y:S02]  /*1ac0*/  USEL UR9, URZ, 0x1, UP0 ;  /* 0x00000001ff097887 */ /* 0x000fe40008000000 */
[----:B------:R-:W-:-:S02]  /*1ad0*/  USEL UR5, UR5, URZ, UP0 ;  /* 0x000000ff05057287 */ /* 0x000fc40008000000 */
[----:B------:R-:W-:Y:S02]  /*1ae0*/  UIADD3 UR14, UP0, UPT, UR28, 0x180, URZ ;  /* 0x000001801c0e7890 */ /* 0x000fe4000ff1e0ff */
[----:B------:R-:W-:Y:S01]  /*1af0*/  ULEA UR8, UR5, UR6, 0x3 ;  /* 0x0000000605087291 */ /* 0x000fe2000f8e18ff */
[----:B------:R-:W-:Y:S01]  /*1b00*/  LOP3.LUT R12, R12, UR9, RZ, 0x3c, !PT ;  /* 0x000000090c0c7c12 */ /* 0x000fe2000f8e3cff */
[----:B------:R-:W-:Y:S02]  /*1b10*/  ULEA UR4, UR4, UR24, 0xc ;  /* 0x0000001804047291 */ /* 0x000fe4000f8e60ff */
[----:B------:R-:W-:Y:S01]  /*1b20*/  UIADD3 UR7, UPT, UPT, UR7, 0x1, URZ ;  /* 0x0000000107077890 */ /* 0x000fe2000fffe0ff */
[----:B--2---:R-:W-:Y:S01]  /*1b30*/  SHF.L.U32 R0, R12, 0x1f, RZ ;  /* 0x0000001f0c007819 */ /* 0x004fe200000006ff */
[----:B------:R-:W-:Y:S02]  /*1b40*/  UIADD3 UR16, UP1, UPT, UR28, 0x80, URZ ;  /* 0x000000801c107890 */ /* 0x000fe4000ff3e0ff */
[----:B------:R-:W-:Y:S01]  /*1b50*/  UIADD3.X UR15, UPT, UPT, URZ, UR29, URZ, UP0, !UPT ;  /* 0x0000001dff0f7290 */ /* 0x000fe200087fe4ff */
[----:B------:R4:W1:Y:S01]  /*1b60*/  SYNCS.PHASECHK.TRANS64.TRYWAIT P0, [UR8+0x20], R0 ;  /* 0x00002000ff0075a7 */ /* 0x0008620008001108 */
[----:B------:R-:W-:-:S02]  /*1b70*/  ULEA UR4, UR4, UR6, 0x1 ;  /* 0x0000000604047291 */ /* 0x000fc4000f8e08ff */
[----:B------:R-:W-:Y:S02]  /*1b80*/  UISETP.NE.AND UP0, UPT, UR7, UR21, UPT ;  /* 0x000000150700728c */ /* 0x000fe4000bf05270 */
[----:B------:R-:W-:Y:S02]  /*1b90*/  UIADD3.X UR17, UPT, UPT, URZ, UR29, URZ, UP1, !UPT ;  /* 0x0000001dff117290 */ /* 0x000fe40008ffe4ff */
[----:B------:R-:W-:Y:S02]  /*1ba0*/  UIADD3 UR32, UPT, UPT, UR32, 0x3400, URZ ;  /* 0x0000340020207890 */ /* 0x000fe4000fffe0ff */
[----:B------:R-:W-:Y:S01]  /*1bb0*/  UIADD3 UR8, UPT, UPT, UR4, 0xb400, URZ ;  /* 0x0000b40004087890 */ /* 0x000fe2000fffe0ff */
[----:B------:R-:W-:Y:S01]  /*1bc0*/  UMOV UR18, 0x0 ;  /* 0x0000000000127882 */ /* 0x000fe20000000000 */
[----:B------:R-:W-:Y:S01]  /*1bd0*/  UMOV UR19, 0x10000000 ;  /* 0x1000000000137882 */ /* 0x000fe20000000000 */
[----:B------:R-:W-:Y:S01]  /*1be0*/  UMOV UR4, 0x30000 ;  /* 0x0003000000047882 */ /* 0x000fe20000000000 */
[----:B------:R-:W-:Y:S01]  /*1bf0*/  UMOV UR12, UR36 ;  /* 0x00000024000c7c82 */ /* 0x000fe20008000000 */
[----:B------:R-:W-:Y:S01]  /*1c00*/  UMOV UR9, UR33 ;  /* 0x0000002100097c82 */ /* 0x000fe20008000000 */
[----:B------:R-:W-:Y:S01]  /*1c10*/  UMOV UR10, UR34 ;  /* 0x00000022000a7c82 */ /* 0x000fe20008000000 */
[----:B------:R-:W-:Y:S01]  /*1c20*/  UTMALDG.3D [UR32], [UR16], desc[UR18] ;  /* 0x00001220100075b4 */ /* 0x000fe20008011000 */
[----:B------:R-:W-:Y:S01]  /*1c30*/  UMOV UR13, UR21 ;  /* 0x00000015000d7c82 */ /* 0x000fe20008000000 */
[----:B------:R2:W-:Y:S02]  /*1c40*/  UTMALDG.3D.MULTICAST [UR8], [UR14], UR4, desc[UR18] ;  /* 0x000012080e0073b4 */ /* 0x0005e40008011804 */
[----:B--2---:R-:W-:Y:S01]  /*1c50*/  UMOV UR4, UR5 ;  /* 0x0000000500047c82 */ /* 0x004fe20008000000 */
[----:B------:R-:W-:Y:S05]  /*1c60*/  BRA.U UP0, `(.L_x_31) ;  /* 0xfffffffd00487547 */ /* 0x000fea000b83ffff */
.L_x_25:
[----:B------:R-:W-:Y:S01]  /*1c70*/  ULEA UR4, UR5, UR6, 0x3 ;  /* 0x0000000605047291 */ /* 0x000fe2000f8e18ff */
[----:B--2-4-:R-:W-:Y:S01]  /*1c80*/  SHF.L.U32 R0, R12, 0x1f, RZ ;  /* 0x0000001f0c007819 */ /* 0x014fe200000006ff */
[----:B------:R-:W-:Y:S01]  /*1c90*/  @!P1 SYNCS.ARRIVE.TRANS64.A1T0 RZ, [UR6+0x78], RZ ;  /* 0x000078ffffff99a7 */ /* 0x000fe20008100006 */
[----:B------:R-:W-:-:S06]  /*1ca0*/  UISETP.GT.AND UP0, UPT, UR41, UR40, UPT ;  /* 0x000000282900728c */ /* 0x000fcc000bf04270 */
[----:B-1-3--:R1:W2:Y:S03]  /*1cb0*/  SYNCS.PHASECHK.TRANS64.TRYWAIT P0, [UR4+0x20], R0 ;  /* 0x00002000ff0075a7 */ /* 0x00a2a60008001104 */
[----:B------:R-:W-:Y:S05]  /*1cc0*/  BRA.U !UP0, `(.L_x_32) ;  /* 0x0000000108c47547 */ /* 0x000fea000b800000 */
[----:B------:R-:W-:Y:S01]  /*1cd0*/  UIADD3 UR26, UPT, UPT, UR43, UR13, URZ ;  /* 0x0000000d2b1a7290 */ /* 0x000fe2000fffe0ff */
[----:B------:R-:W-:-:S11]  /*1ce0*/  UMOV UR4, UR5 ;  /* 0x0000000500047c82 */ /* 0x000fd60008000000 */
.L_x_38:
[----:B------:R-:W-:Y:S01]  /*1cf0*/  ULEA UR17, UR4, UR6, 0x3 ;  /* 0x0000000604117291 */ /* 0x000fe2000f8e18ff */
[----:B--2---:R-:W-:Y:S01]  /*1d00*/  @!P3 MOV R2, 0x4000 ;  /* 0x000040000002b802 */ /* 0x004fe20000000f00 */
[----:B--2-4-:R-:W-:Y:S10]  /*1d10*/  @P0 BRA `(.L_x_33) ;  /* 0x00000000000c0947 */ /* 0x014ff40003800000 */
[----:B------:R-:W-:-:S04]  /*1d20*/  SHF.L.U32 R3, R12, 0x1f, RZ ;  /* 0x0000001f0c037819 */ /* 0x000fc800000006ff */
[----:B------:R-:W2:Y:S02]  /*1d30*/  SYNCS.PHASECHK.TRANS64.TRYWAIT P0, [UR17+0x20], R3 ;  /* 0x00002003ff0075a7 */ /* 0x000ea40008001111 */
[----:B--2---:R-:W-:Y:S05]  /*1d40*/  @!P0 BRA `(.L_x_34) ;  /* 0x0000005800488947 */ /* 0x004fea0003800000 */
.L_x_33:
[----:B------:R2:W-:Y:S01]  /*1d50*/  @!P3 SYNCS.ARRIVE.TRANS64 RZ, [UR17], R2 ;  /* 0x00000002ffffb9a7 */ /* 0x0005e20008000011 */
[----:B------:R-:W-:-:S04]  /*1d60*/  ULOP3.LUT UR5, UR25, 0x2, URZ, 0xfc, !UPT ;  /* 0x0000000219057892 */ /* 0x000fc8000f8efcff */
[----:B------:R-:W-:-:S09]  /*1d70*/  UISETP.NE.AND UP0, UPT, UR5, 0x2, UPT ;  /* 0x000000020500788c */ /* 0x000fd2000bf05270 */
[----:B------:R-:W-:Y:S05]  /*1d80*/  BRA.U UP0, `(.L_x_35) ;  /* 0x0000000100047547 */ /* 0x000fea000b800000 */
[----:B------:R-:W-:Y:S05]  /*1d90*/  BPT.TRAP 0x1 ;  /* 0x000000040000795c */ /* 0x000fea0000300000 */
.L_x_35:
[----:B------:R-:W-:Y:S04]  /*1da0*/  BSSY.RECONVERGENT B0, `(.L_x_36) ;  /* 0x0000003000007945 */ /* 0x000fe80003800200 */
[----:B------:R-:W-:Y:S05]  /*1db0*/  @P2 BRA `(.L_x_37) ;  /* 0x0000000000042947 */ /* 0x000fea0003800000 */
[----:B------:R-:W-:Y:S05]  /*1dc0*/  BPT.TRAP 0x1 ;  /* 0x000000040000795c */ /* 0x000fea0000300000 */
.L_x_37:
[----:B------:R-:W-:Y:S05]  /*1dd0*/  BSYNC.RECONVERGENT B0 ;  /* 0x0000000000007941 */ /* 0x000fea0003800200 */
.L_x_36:
[----:B------:R-:W-:Y:S02]  /*1de0*/  UIADD3 UR5, UPT, UPT, UR4, 0x1, URZ ;  /* 0x0000000104057890 */ /* 0x000fe4000fffe0ff */
[----:B------:R-:W-:Y:S02]  /*1df0*/  ULEA UR16, UR4, UR6, 0xd ;  /* 0x0000000604107291 */ /* 0x000fe4000f8e68ff */
[----:B------:R-:W-:Y:S02]  /*1e00*/  UISETP.NE.AND UP0, UPT, UR5, 0x4, UPT ;  /* 0x000000040500788c */ /* 0x000fe4000bf05270 */
[----:B------:R-:W-:Y:S02]  /*1e10*/  ULEA UR4, UR4, UR24, 0xc ;  /* 0x0000001804047291 */ /* 0x000fe4000f8e60ff */
[----:B------:R-:W-:Y:S02]  /*1e20*/  USEL UR8, URZ, 0x1, UP0 ;  /* 0x00000001ff087887 */ /* 0x000fe40008000000 */
[----:B------:R-:W-:-:S02]  /*1e30*/  USEL UR5, UR5, URZ, UP0 ;  /* 0x000000ff05057287 */ /* 0x000fc40008000000 */
[----:B------:R-:W-:Y:S02]  /*1e40*/  UIADD3 UR22, UP1, UPT, UR28, 0x80, URZ ;  /* 0x000000801c167890 */ /* 0x000fe4000ff3e0ff */
[----:B------:R-:W-:Y:S01]  /*1e50*/  UIADD3 UR14, UP0, UPT, UR28, 0x180, URZ ;  /* 0x000001801c0e7890 */ /* 0x000fe2000ff1e0ff */
[----:B------:R-:W-:Y:S01]  /*1e60*/  LOP3.LUT R12, R12, UR8, RZ, 0x3c, !PT ;  /* 0x000000080c0c7c12 */ /* 0x000fe2000f8e3cff */
[----:B------:R-:W-:Y:S02]  /*1e70*/  ULEA UR4, UR4, UR6, 0x1 ;  /* 0x0000000604047291 */ /* 0x000fe4000f8e08ff */
[----:B------:R-:W-:Y:S01]  /*1e80*/  ULEA UR7, UR5, UR6, 0x3 ;  /* 0x0000000605077291 */ /* 0x000fe2000f8e18ff */
[----:B-1----:R-:W-:Y:S01]  /*1e90*/  SHF.L.U32 R0, R12, 0x1f, RZ ;  /* 0x0000001f0c007819 */ /* 0x002fe200000006ff */
[----:B------:R-:W-:Y:S02]  /*1ea0*/  USHF.L.U32 UR18, UR13, 0x6, URZ ;  /* 0x000000060d127899 */ /* 0x000fe400080006ff */
[----:B------:R-:W-:-:S02]  /*1eb0*/  UIADD3 UR16, UPT, UPT, UR16, 0x3400, URZ ;  /* 0x0000340010107890 */ /* 0x000fc4000fffe0ff */
[----:B------:R-:W-:Y:S02]  /*1ec0*/  UIADD3.X UR23, UPT, UPT, URZ, UR29, URZ, UP1, !UPT ;  /* 0x0000001dff177290 */ /* 0x000fe40008ffe4ff */
[----:B------:R-:W-:Y:S01]  /*1ed0*/  UIADD3 UR8, UPT, UPT, UR4, 0xb400, URZ ;  /* 0x0000b40004087890 */ /* 0x000fe2000fffe0ff */
[----:B------:R3:W4:Y:S01]  /*1ee0*/  SYNCS.PHASECHK.TRANS64.TRYWAIT P0, [UR7+0x20], R0 ;  /* 0x00002000ff0075a7 */ /* 0x0007220008001107 */
[----:B------:R-:W-:Y:S01]  /*1ef0*/  UIADD3.X UR15, UPT, UPT, URZ, UR29, URZ, UP0, !UPT ;  /* 0x0000001dff0f7290 */ /* 0x000fe200087fe4ff */
[----:B------:R-:W-:Y:S01]  /*1f00*/  UMOV UR30, 0x0 ;  /* 0x00000000001e7882 */ /* 0x000fe20000000000 */
[----:B------:R-:W-:Y:S01]  /*1f10*/  UMOV UR31, 0x10000000 ;  /* 0x10000000001f7882 */ /* 0x000fe20000000000 */
[----:B------:R-:W-:Y:S01]  /*1f20*/  UMOV UR19, UR35 ;  /* 0x0000002300137c82 */ /* 0x000fe20008000000 */
[----:B------:R-:W-:Y:S01]  /*1f30*/  UMOV UR20, UR36 ;  /* 0x0000002400147c82 */ /* 0x000fe20008000000 */
[----:B------:R-:W-:Y:S01]  /*1f40*/  UMOV UR7, 0x30000 ;  /* 0x0003000000077882 */ /* 0x000fe20000000000 */
[----:B------:R-:W-:Y:S01]  /*1f50*/  UMOV UR12, UR36 ;  /* 0x00000024000c7c82 */ /* 0x000fe20008000000 */
[----:B------:R-:W-:Y:S01]  /*1f60*/  UMOV UR9, UR17 ;  /* 0x0000001100097c82 */ /* 0x000fe20008000000 */
[----:B------:R-:W-:Y:S01]  /*1f70*/  UMOV UR10, UR18 ;  /* 0x00000012000a7c82 */ /* 0x000fe20008000000 */
[----:B------:R3:W-:Y:S01]  /*1f80*/  UTMALDG.3D [UR16], [UR22], desc[UR30] ;  /* 0x00001e10160075b4 */ /* 0x0007e20008011000 */
[----:B------:R-:W-:Y:S01]  /*1f90*/  UIADD3 UR13, UPT, UPT, UR13, 0x1, URZ ;  /* 0x000000010d0d7890 */ /* 0x000fe2000fffe0ff */
[----:B------:R-:W-:-:S03]  /*1fa0*/  UMOV UR4, UR5 ;  /* 0x0000000500047c82 */ /* 0x000fc60008000000 */
[----:B------:R-:W-:Y:S01]  /*1fb0*/  UISETP.NE.AND UP0, UPT, UR13, UR26, UPT ;  /* 0x0000001a0d00728c */ /* 0x000fe2000bf05270 */
[----:B------:R3:W-:Y:S08]  /*1fc0*/  UTMALDG.3D.MULTICAST [UR8], [UR14], UR7, desc[UR30] ;  /* 0x00001e080e0073b4 */ /* 0x0007f00008011807 */
[----:B---3--:R-:W-:Y:S05]  /*1fd0*/  BRA.U UP0, `(.L_x_38) ;  /* 0xfffffffd00447547 */ /* 0x008fea000b83ffff */
.L_x_32:
[C---:B------:R-:W-:Y:S01]  /*1fe0*/  LEA R3, R11.reuse, UR6, 0x3 ;  /* 0x000000060b037c11 */ /* 0x040fe2000f8e18ff */
[----:B------:R-:W-:Y:S01]  /*1ff0*/  NOP ;  /* 0x0000000000007918 */ /* 0x000fe20000000000 */
[----:B-1----:R-:W-:Y:S02]  /*2000*/  SHF.L.U32 R0, R10, 0x1f, RZ ;  /* 0x0000001f0a007819 */ /* 0x002fe400000006ff */
[----:B------:R-:W-:Y:S02]  /*2010*/  LEA R4, R11, UR6, 0x4 ;  /* 0x000000060b047c11 */ /* 0x000fe4000f8e20ff */
[----:B--2-4-:R-:W1:Y:S02]  /*2020*/  SYNCS.PHASECHK.TRANS64.TRYWAIT P0, [R3+URZ+0x80], R0 ;  /* 0x00008000030075a7 */ /* 0x014e6400080011ff */
[----:B-1----:R-:W-:Y:S05]  /*2030*/  @!P0 BRA `(.L_x_39) ;  /* 0x0000005400a48947 */ /* 0x002fea0003800000 */
.L_x_125:
[----:B------:R-:W2:Y:S01]  /*2040*/  LDS.128 R4, [R4+0x110] ;  /* 0x0001100004047984 */ /* 0x000ea20000000c00 */
[----:B------:R-:W-:Y:S01]  /*2050*/  UISETP.GE.AND UP0, UPT, UR42, 0x1, UPT ;  /* 0x000000012a00788c */ /* 0x000fe2000bf06270 */
[----:B------:R-:W-:Y:S01]  /*2060*/  @!PT LDS RZ, [RZ] ;  /* 0x00000000fffff984 */ /* 0x000fe20000000800 */
[----:B------:R-:W-:Y:S01]  /*2070*/  @!PT LDS RZ, [RZ] ;  /* 0x00000000fffff984 */ /* 0x000fe20000000800 */
[----:B------:R-:W-:Y:S01]  /*2080*/  @!PT LDS RZ, [RZ] ;  /* 0x00000000fffff984 */ /* 0x000fe20000000800 */
[----:B------:R-:W-:Y:S01]  /*2090*/  @!PT LDS RZ, [RZ] ;  /* 0x00000000fffff984 */ /* 0x000fe20000000800 */
[----:B------:R3:W-:Y:S06]  /*20a0*/  MEMBAR.ALL.CTA ;  /* 0x0000000000007992 */ /* 0x0007ec0000008000 */
[----:B---3--:R-:W3:Y:S01]  /*20b0*/  FENCE.VIEW.ASYNC.S ;  /* 0x00000000000073c6 */ /* 0x008ee20000000000 */
[----:B--2---:R-:W-:-:S13]  /*20c0*/  LOP3.LUT P0, RZ, R6, 0x1, RZ, 0xc0, !PT ;  /* 0x0000000106ff7812 */ /* 0x004fda000780c0ff */
[----:B---3--:R-:W-:Y:S01]  /*20d0*/  VOTEU.ANY UP1, P0 ;  /* 0x0000000000ff7886 */ /* 0x008fe20000020100 */
[----:B------:R-:W-:-:S13]  /*20e0*/  PLOP3.LUT P0, PT, PT, PT, UP1, 0x80, 0x8 ;  /* 0x000000000008781c */ /* 0x000fda0003f0f018 */
[----:B-1----:R-:W-:Y:S02]  /*20f0*/  @P0 LOP3.LUT R0, R5, 0xffff, RZ, 0xc0, !PT ;  /* 0x0000ffff05000812 */ /* 0x002fe400078ec0ff */
[----:B------:R-:W-:Y:S02]  /*2100*/  @P0 MOV R2, R4 ;  /* 0x0000000400020202 */ /* 0x000fe40000000f00 */
[----:B------:R-:W-:Y:S01]  /*2110*/  @P0 R2UR UR7, R0 ;  /* 0x00000000000702ca */ /* 0x000fe200000e0000 */
[----:B------:R-:W-:Y:S01]  /*2120*/  VIADD R0, R3, 0x90 ;  /* 0x0000009003007836 */ /* 0x000fe20000000000 */
[----:B------:R-:W-:Y:S02]  /*2130*/  @P0 SHF.R.U32.HI R4, RZ, 0x10, R5 ;  /* 0x00000010ff040819 */ /* 0x000fe40000011605 */
[----:B------:R-:W-:Y:S02]  /*2140*/  @P0 R2UR UR8, R2 ;  /* 0x00000000020802ca */ /* 0x000fe400000e0000 */
[----:B------:R-:W-:-:S02]  /*2150*/  PRMT R0, RZ, 0x654, R0 ;  /* 0x00000654ff007816 */ /* 0x000fc40000000000 */
[----:B------:R-:W-:Y:S02]  /*2160*/  @P0 R2UR UR4, R4 ;  /* 0x00000000040402ca */ /* 0x000fe400000e0000 */
[----:B------:R1:W-:Y:S03]  /*2170*/  SYNCS.ARRIVE.TRANS64.RED.A1T0 RZ, [R0+URZ], RZ ;  /* 0x000000ff00ff79a7 */ /* 0x0003e600081004ff */
[----:B------:R-:W-:-:S04]  /*2180*/  @UP1 UMOV UR27, UR7 ;  /* 0x00000007001b1c82 */ /* 0x000fc80008000000 */
[----:B------:R-:W-:-:S04]  /*2190*/  @UP1 UMOV UR37, UR8 ;  /* 0x0000000800251c82 */ /* 0x000fc80008000000 */
[----:B------:R-:W-:Y:S01]  /*21a0*/  @UP1 UMOV UR36, UR4 ;  /* 0x0000000400241c82 */ /* 0x000fe20008000000 */
[----:B------:R-:W-:Y:S05]  /*21b0*/  BRA.U !UP0, `(.L_x_40) ;  /* 0x0000000108d47547 */ /* 0x000fea000b800000 */
[----:B------:R-:W2:Y:S01]  /*21c0*/  LDCU.128 UR12, c[0x0][0xb10] ;  /* 0x00016200ff0c77ac */ /* 0x000ea20008000c00 */
[----:B------:R-:W3:Y:S01]  /*21d0*/  LDCU UR26, c[0x0][0xb20] ;  /* 0x00016400ff1a77ac */ /* 0x000ee20008000800 */
[----:B------:R-:W4:Y:S01]  /*21e0*/  LDCU UR20, c[0x0][0xb0c] ;  /* 0x00016180ff1477ac */ /* 0x000f220008000800 */
[----:B------:R-:W1:Y:S01]  /*21f0*/  LDCU.64 UR10, c[0x0][0xb28] ;  /* 0x00016500ff0a77ac */ /* 0x000e620008000a00 */
[----:B------:R-:W-:Y:S02]  /*2200*/  UISETP.NE.AND UP3, UPT, UR42, 0x1, UPT ;  /* 0x000000012a00788c */ /* 0x000fe4000bf65270 */
[----:B--2---:R-:W-:Y:S02]  /*2210*/  UIMAD.WIDE.U32 UR16, UR38, UR15, URZ ;  /* 0x0000000f261072a5 */ /* 0x004fe4000f8e00ff */
[----:B------:R-:W-:Y:S02]  /*2220*/  UIMAD.WIDE.U32 UR8, UR39, UR12, URZ ;  /* 0x0000000c270872a5 */ /* 0x000fe4000f8e00ff */
[----:B------:R-:W-:-:S02]  /*2230*/  UISETP.NE.AND UP0, UPT, UR14, 0x1, UPT ;  /* 0x000000010e00788c */ /* 0x000fc4000bf05270 */
[----:B------:R-:W-:Y:S01]  /*2240*/  UIMAD.WIDE.U32 UR22, UR27, UR15, URZ ;  /* 0x0000000f1b1672a5 */ /* 0x000fe2000f8e00ff */
[----:B------:R-:W-:Y:S02]  /*2250*/  UMOV UR16, UR17 ;  /* 0x0000001100107c82 */ /* 0x000fe40008000000 */
[----:B------:R-:W-:Y:S01]  /*2260*/  UMOV UR8, UR9 ;  /* 0x0000000900087c82 */ /* 0x000fe20008000000 */
[----:B---3--:R-:W-:Y:S02]  /*2270*/  USHF.R.U32.HI UR16, URZ, UR26, UR16 ;  /* 0x0000001aff107299 */ /* 0x008fe40008011610 */
[----:B----4-:R-:W-:Y:S02]  /*2280*/  UISETP.NE.AND UP2, UPT, UR20, 0x1, UPT ;  /* 0x000000011400788c */ /* 0x010fe4000bf45270 */
[----:B------:R-:W-:Y:S02]  /*2290*/  USHF.R.U32.HI UR8, URZ, UR13, UR8 ;  /* 0x0000000dff087299 */ /* 0x000fe40008011608 */
[----:B------:R-:W-:-:S02]  /*22a0*/  USEL UR7, UR38, UR16, !UP0 ;  /* 0x0000001026077287 */ /* 0x000fc4000c000000 */
[----:B------:R-:W-:Y:S02]  /*22b0*/  USEL UR8, UR39, UR8, !UP2 ;  /* 0x0000000827087287 */ /* 0x000fe4000d000000 */
[----:B-1----:R-:W-:Y:S01]  /*22c0*/  UIMAD.WIDE.U32 UR16, UR7, UR10, URZ ;  /* 0x0000000a071072a5 */ /* 0x002fe2000f8e00ff */
[----:B------:R-:W-:Y:S01]  /*22d0*/  UMOV UR4, UR23 ;  /* 0x0000001700047c82 */ /* 0x000fe20008000000 */
[----:B------:R-:W-:Y:S02]  /*22e0*/  UIMAD.WIDE.U32 UR18, UR37, UR12, URZ ;  /* 0x0000000c251272a5 */ /* 0x000fe4000f8e00ff */
[----:B------:R-:W-:-:S03]  /*22f0*/  UIMAD.WIDE.U32 UR22, UR8, UR10, URZ ;  /* 0x0000000a081672a5 */ /* 0x000fc6000f8e00ff */
[----:B------:R-:W-:Y:S01]  /*2300*/  UMOV UR16, UR17 ;  /* 0x0000001100107c82 */ /* 0x000fe20008000000 */
[----:B------:R-:W-:Y:S02]  /*2310*/  USHF.R.U32.HI UR4, URZ, UR26, UR4 ;  /* 0x0000001aff047299 */ /* 0x000fe40008011604 */
[----:B------:R-:W-:Y:S01]  /*2320*/  @UP3 USHF.R.U32.HI UR7, URZ, UR11, UR16 ;  /* 0x0000000bff073299 */ /* 0x000fe20008011610 */
[----:B------:R-:W-:Y:S01]  /*2330*/  UMOV UR18, UR19 ;  /* 0x0000001300127c82 */ /* 0x000fe20008000000 */
[----:B------:R-:W-:Y:S01]  /*2340*/  UMOV UR22, UR23 ;  /* 0x0000001700167c82 */ /* 0x000fe20008000000 */
[----:B------:R-:W-:Y:S02]  /*2350*/  USHF.R.U32.HI UR13, URZ, UR13, UR18 ;  /* 0x0000000dff0d7299 */ /* 0x000fe40008011612 */
[----:B------:R-:W-:Y:S02]  /*2360*/  USEL UR4, UR27, UR4, !UP0 ;  /* 0x000000041b047287 */ /* 0x000fe4000c000000 */
[----:B------:R-:W-:-:S02]  /*2370*/  @UP3 USHF.R.U32.HI UR8, URZ, UR11, UR22 ;  /* 0x0000000bff083299 */ /* 0x000fc40008011616 */
[----:B------:R-:W-:Y:S02]  /*2380*/  UIMAD UR9, UR42, UR7, URZ ;  /* 0x000000072a0972a4 */ /* 0x000fe4000f8e02ff */
[----:B------:R-:W-:Y:S02]  /*2390*/  USEL UR7, UR37, UR13, !UP2 ;  /* 0x0000000d25077287 */ /* 0x000fe4000d000000 */
[----:B------:R-:W-:Y:S02]  /*23a0*/  UIMAD UR12, UR42, UR8, URZ ;  /* 0x000000082a0c72a4 */ /* 0x000fe4000f8e02ff */
[----:B------:R-:W-:Y:S02]  /*23b0*/  UISETP.GE.AND UP0, UPT, UR4, UR9, UPT ;  /* 0x000000090400728c */ /* 0x000fe4000bf06270 */
[----:B------:R-:W-:Y:S02]  /*23c0*/  UIMAD.WIDE.U32 UR16, UR4, UR10, URZ ;  /* 0x0000000a041072a5 */ /* 0x000fe4000f8e00ff */
[----:B------:R-:W-:-:S02]  /*23d0*/  UISETP.GE.OR UP0, UPT, UR7, UR12, UP0 ;  /* 0x0000000c0700728c */ /* 0x000fc40008706670 */
[----:B------:R-:W-:Y:S02]  /*23e0*/  UIMAD.WIDE.U32 UR12, UR7, UR10, URZ ;  /* 0x0000000a070c72a5 */ /* 0x000fe4000f8e00ff */
[----:B------:R-:W-:Y:S01]  /*23f0*/  UIADD3 UR15, UPT, UPT, -UR4, URZ, URZ ;  /* 0x000000ff040f7290 */ /* 0x000fe2000fffe1ff */
[----:B------:R-:W-:Y:S01]  /*2400*/  UMOV UR10, UR17 ;  /* 0x00000011000a7c82 */ /* 0x000fe20008000000 */
[----:B------:R-:W-:Y:S02]  /*2410*/  UIADD3 UR12, UPT, UPT, -UR7, URZ, URZ ;  /* 0x000000ff070c7290 */ /* 0x000fe4000fffe1ff */
[----:B------:R-:W-:-:S03]  /*2420*/  USHF.R.U32.HI UR10, URZ, UR11, UR10 ;  /* 0x0000000bff0a7299 */ /* 0x000fc6000801160a */
[----:B------:R-:W-:Y:S01]  /*2430*/  @!UP0 UMOV UR9, UR13 ;  /* 0x0000000d00098c82 */ /* 0x000fe20008000000 */
[----:B------:R-:W-:Y:S02]  /*2440*/  UIMAD UR15, UR14, UR15, UR27 ;  /* 0x0000000f0e0f72a4 */ /* 0x000fe4000f8e021b */
[----:B------:R-:W-:Y:S02]  /*2450*/  USEL UR10, UR4, UR10, !UP3 ;  /* 0x0000000a040a7287 */ /* 0x000fe4000d800000 */
[----:B------:R-:W-:Y:S02]  /*2460*/  @!UP0 USHF.R.U32.HI UR9, URZ, UR11, UR9 ;  /* 0x0000000bff098299 */ /* 0x000fe40008011609 */
[----:B------:R-:W-:Y:S02]  /*2470*/  UIADD3 UR11, UPT, UPT, -UR10, URZ, URZ ;  /* 0x000000ff0a0b7290 */ /* 0x000fe4000fffe1ff */
[----:B------:R-:W-:Y:S02]  /*2480*/  @!UP0 USEL UR9, UR7, UR9, !UP3 ;  /* 0x0000000907098287 */ /* 0x000fe4000d800000 */
[----:B------:R-:W-:-:S02]  /*2490*/  UIMAD UR11, UR42, UR11, UR4 ;  /* 0x0000000b2a0b72a4 */ /* 0x000fc4000f8e0204 */
[----:B------:R-:W-:Y:S02]  /*24a0*/  @!UP0 UIADD3 UR10, UPT, UPT, UR10, -UR9, URZ ;  /* 0x800000090a0a8290 */ /* 0x000fe4000fffe0ff */
[----:B------:R-:W-:Y:S02]  /*24b0*/  @!UP0 UIMAD UR9, UR11, UR8, UR9 ;  /* 0x000000080b0982a4 */ /* 0x000fe4000f8e0209 */
[----:B------:R-:W-:Y:S02]  /*24c0*/  @!UP0 UIMAD UR4, UR42, UR10, UR7 ;  /* 0x0000000a2a0482a4 */ /* 0x000fe4000f8e0207 */
[----:B------:R-:W-:Y:S02]  /*24d0*/  UIMAD UR8, UR20, UR12, UR37 ;  /* 0x0000000c140872a4 */ /* 0x000fe4000f8e0225 */
[----:B------:R-:W-:Y:S01]  /*24e0*/  UIMAD UR27, UR4, UR14, UR15 ;  /* 0x0000000e041b72a4 */ /* 0x000fe2000f8e020f */
[----:B------:R-:W-:Y:S02]  /*24f0*/  @!UP0 UMOV UR7, UR9 ;  /* 0x0000000900078c82 */ /* 0x000fe40008000000 */
[----:B------:R-:W-:-:S12]  /*2500*/  UIMAD UR37, UR7, UR20, UR8 ;  /* 0x00000014072572a4 */ /* 0x000fd8000f8e0208 */
.L_x_40:
[----:B------:R-:W2:Y:S02]  /*2510*/  LDCU UR4, c[0x0][0xb30] ;  /* 0x00016600ff0477ac */ /* 0x000ea40008000800 */
[----:B--2---:R-:W-:-:S09]  /*2520*/  UISETP.NE.AND UP0, UPT, UR4, 0x1, UPT ;  /* 0x000000010400788c */ /* 0x004fd2000bf05270 */
[----:B------:R-:W-:Y:S05]  /*2530*/  BRA.U UP0, `(.L_x_41) ;  /* 0x0000000100447547 */ /* 0x000fea000b800000 */
[----:B------:R-:W2:Y:S01]  /*2540*/  LDCU.128 UR12, c[0x0][0xb10] ;  /* 0x00016200ff0c77ac */ /* 0x000ea20008000c00 */
[----:B------:R-:W3:Y:S01]  /*2550*/  LDCU UR16, c[0x0][0xb0c] ;  /* 0x00016180ff1077ac */ /* 0x000ee20008000800 */
[----:B------:R-:W4:Y:S01]  /*2560*/  LDCU UR17, c[0x0][0xb20] ;  /* 0x00016400ff1177ac */ /* 0x000f220008000800 */
[----:B--2---:R-:W-:Y:S02]  /*2570*/  UIMAD.WIDE.U32 UR10, UR37, UR12, URZ ;  /* 0x0000000c250a72a5 */ /* 0x004fe4000f8e00ff */
[----:B------:R-:W-:Y:S02]  /*2580*/  UIMAD.WIDE.U32 UR8, UR27, UR15, URZ ;  /* 0x0000000f1b0872a5 */ /* 0x000fe4000f8e00ff */
[----:B---3--:R-:W-:Y:S02]  /*2590*/  UISETP.NE.AND UP2, UPT, UR16, 0x1, UPT ;  /* 0x000000011000788c */ /* 0x008fe4000bf45270 */
[----:B------:R-:W-:Y:S01]  /*25a0*/  UISETP.NE.AND UP0, UPT, UR14, 0x1, UPT ;  /* 0x000000010e00788c */ /* 0x000fe2000bf05270 */
[----:B------:R-:W-:-:S02]  /*25b0*/  UMOV UR7, UR11 ;  /* 0x0000000b00077c82 */ /* 0x000fc40008000000 */
[----:B------:R-:W-:Y:S01]  /*25c0*/  UMOV UR4, UR9 ;  /* 0x0000000900047c82 */ /* 0x000fe20008000000 */
[----:B------:R-:W-:Y:S02]  /*25d0*/  USHF.R.U32.HI UR7, URZ, UR13, UR7 ;  /* 0x0000000dff077299 */ /* 0x000fe40008011607 */
[----:B----4-:R-:W-:Y:S02]  /*25e0*/  USHF.R.U32.HI UR4, URZ, UR17, UR4 ;  /* 0x00000011ff047299 */ /* 0x010fe40008011604 */
[----:B------:R-:W-:Y:S02]  /*25f0*/  USEL UR7, UR37, UR7, !UP2 ;  /* 0x0000000725077287 */ /* 0x000fe4000d000000 */
[----:B------:R-:W-:-:S04]  /*2600*/  USEL UR4, UR27, UR4, !UP0 ;  /* 0x000000041b047287 */ /* 0x000fc8000c000000 */
[----:B------:R-:W-:Y:S02]  /*2610*/  UIADD3 UR8, UPT, UPT, UR7, -UR4, URZ ;  /* 0x8000000407087290 */ /* 0x000fe4000fffe0ff */
[----:B------:R-:W-:Y:S02]  /*2620*/  UIADD3 UR4, UPT, UPT, -UR7, UR4, URZ ;  /* 0x0000000407047290 */ /* 0x000fe4000fffe1ff */
[----:B------:R-:W-:Y:S02]  /*2630*/  UIMAD UR27, UR8, UR14, UR27 ;  /* 0x0000000e081b72a4 */ /* 0x000fe4000f8e021b */
[----:B------:R-:W-:-:S12]  /*2640*/  UIMAD UR37, UR4, UR16, UR37 ;  /* 0x00000010042572a4 */ /* 0x000fd8000f8e0225 */
.L_x_41:
[----:B------:R-:W-:Y:S01]  /*2650*/  VIADD R11, R11, 0x1 ;  /* 0x000000010b0b7836 */ /* 0x000fe20000000000 */
[----:B------:R-:W-:Y:S02]  /*2660*/  R2UR UR7, R48 ;  /* 0x00000000300772ca */ /* 0x000fe400000e0000 */
[----:B------:R-:W-:Y:S02]  /*2670*/  R2UR UR4, R47 ;  /* 0x000000002f0472ca */ /* 0x000fe400000e0000 */
[C---:B------:R-:W-:Y:S02]  /*2680*/  ISETP.NE.AND P0, PT, R11.reuse, 0x2, PT ;  /* 0x000000020b00780c */ /* 0x040fe40003f05270 */
[----:B------:R-:W-:Y:S02]  /*2690*/  PLOP3.LUT P1, PT, PT, PT, PT, 0x80, 0x8 ;  /* 0x000000000008781c */ /* 0x000fe40003f2f070 */
[----:B-1----:R-:W-:Y:S02]  /*26a0*/  SEL R0, RZ, 0x1, P0 ;  /* 0x00000001ff007807 */ /* 0x002fe40000000000 */
[----:B------:R-:W-:-:S02]  /*26b0*/  SEL R11, R11, RZ, P0 ;  /* 0x000000ff0b0b7207 */ /* 0x000fc40000000000 */
[----:B------:R-:W-:Y:S01]  /*26c0*/  LOP3.LUT R10, R10, R0, RZ, 0x3c, !PT ;  /* 0x000000000a0a7212 */ /* 0x000fe200078e3cff */
[----:B------:R-:W-:Y:S02]  /*26d0*/  UIADD3 UR26, UPT, UPT, UR37, UR7, URZ ;  /* 0x00000007251a7290 */ /* 0x000fe4000fffe0ff */
[----:B------:R-:W-:Y:S01]  /*26e0*/  UIADD3 UR30, UPT, UPT, UR27, UR4, URZ ;  /* 0x000000041b1e7290 */ /* 0x000fe2000fffe0ff */
[----:B------:R-:W-:Y:S11]  /*26f0*/  BRA.U UP1, `(.L_x_42) ;  /* 0xfffffff101347547 */ /* 0x000ff6000b83ffff */
[----:B------:R-:W-:Y:S01]  /*2700*/  UIADD3 UR7, UPT, UPT, UR6, 0x20, URZ ;  /* 0x0000002006077890 */ /* 0x000fe2000fffe0ff */
[----:B------:R-:W-:-:S03]  /*2710*/  SHF.L.U32 R2, R12, 0x1f, RZ ;  /* 0x0000001f0c027819 */ /* 0x000fc600000006ff */
[----:B------:R-:W-:-:S09]  /*2720*/  ULEA UR4, UR5, UR7, 0x3 ;  /* 0x0000000705047291 */ /* 0x000fd2000f8e18ff */
[----:B------:R-:W1:Y:S02]  /*2730*/  SYNCS.PHASECHK.TRANS64.TRYWAIT P0, [UR4], R2 ;  /* 0x00000002ff0075a7 */ /* 0x000e640008001104 */
[----:B-1----:R-:W-:Y:S05]  /*2740*/  @!P0 BRA `(.L_x_43) ;  /* 0x0000004c00f48947 */ /* 0x002fea0003800000 */
.L_x_127:
[----:B------:R-:W-:-:S04]  /*2750*/  UIADD3 UR4, UPT, UPT, UR5, 0x1, URZ ;  /* 0x0000000105047890 */ /* 0x000fc8000fffe0ff */
[----:B------:R-:W-:-:S04]  /*2760*/  UISETP.NE.AND UP0, UPT, UR4, 0x4, UPT ;  /* 0x000000040400788c */ /* 0x000fc8000bf05270 */
[----:B------:R-:W-:Y:S02]  /*2770*/  USEL UR6, URZ, 0x1, UP0 ;  /* 0x00000001ff067887 */ /* 0x000fe40008000000 */
[----:B------:R-:W-:-:S04]  /*2780*/  USEL UR4, UR4, URZ, UP0 ;  /* 0x000000ff04047287 */ /* 0x000fc80008000000 */
[----:B------:R-:W-:Y:S01]  /*2790*/  ULEA UR5, UR4, UR7, 0x3 ;  /* 0x0000000704057291 */ /* 0x000fe2000f8e18ff */
[----:B-1----:R-:W-:-:S04]  /*27a0*/  LOP3.LUT R2, R12, UR6, RZ, 0x3c, !PT ;  /* 0x000000060c027c12 */ /* 0x002fc8000f8e3cff */
[----:B------:R-:W-:-:S04]  /*27b0*/  SHF.L.U32 R3, R2, 0x1f, RZ ;  /* 0x0000001f02037819 */ /* 0x000fc800000006ff */
[----:B------:R-:W1:Y:S02]  /*27c0*/  SYNCS.PHASECHK.TRANS64.TRYWAIT P0, [UR5], R3 ;  /* 0x00000003ff0075a7 */ /* 0x000e640008001105 */
[----:B-1----:R-:W-:Y:S05]  /*27d0*/  @!P0 BRA `(.L_x_44) ;  /* 0x0000004c00e88947 */ /* 0x002fea0003800000 */
.L_x_129:
[----:B------:R-:W-:-:S04]  /*27e0*/  UIADD3 UR4, UPT, UPT, UR4, 0x1, URZ ;  /* 0x0000000104047890 */ /* 0x000fc8000fffe0ff */
[----:B------:R-:W-:-:S04]  /*27f0*/  UISETP.NE.AND UP0, UPT, UR4, 0x4, UPT ;  /* 0x000000040400788c */ /* 0x000fc8000bf05270 */
[----:B------:R-:W-:Y:S02]  /*2800*/  USEL UR6, URZ, 0x1, UP0 ;  /* 0x00000001ff067887 */ /* 0x000fe40008000000 */
[----:B------:R-:W-:-:S04]  /*2810*/  USEL UR4, UR4, URZ, UP0 ;  /* 0x000000ff04047287 */ /* 0x000fc80008000000 */
[----:B------:R-:W-:Y:S01]  /*2820*/  ULEA UR5, UR4, UR7, 0x3 ;  /* 0x0000000704057291 */ /* 0x000fe2000f8e18ff */
[----:B------:R-:W-:-:S04]  /*2830*/  LOP3.LUT R2, R2, UR6, RZ, 0x3c, !PT ;  /* 0x0000000602027c12 */ /* 0x000fc8000f8e3cff */
[----:B-1----:R-:W-:-:S04]  /*2840*/  SHF.L.U32 R3, R2, 0x1f, RZ ;  /* 0x0000001f02037819 */ /* 0x002fc800000006ff */
[----:B------:R-:W1:Y:S02]  /*2850*/  SYNCS.PHASECHK.TRANS64.TRYWAIT P0, [UR5], R3 ;  /* 0x00000003ff0075a7 */ /* 0x000e640008001105 */
[----:B-1----:R-:W-:Y:S05]  /*2860*/  @!P0 BRA `(.L_x_45) ;  /* 0x0000004c00dc8947 */ /* 0x002fea0003800000 */
.L_x_131:
[----:B------:R-:W-:-:S04]  /*2870*/  UIADD3 UR4, UPT, UPT, UR4, 0x1, URZ ;  /* 0x0000000104047890 */ /* 0x000fc8000fffe0ff */
[----:B------:R-:W-:-:S04]  /*2880*/  UISETP.NE.AND UP0, UPT, UR4, 0x4, UPT ;  /* 0x000000040400788c */ /* 0x000fc8000bf05270 */
[----:B------:R-:W-:Y:S02]  /*2890*/  USEL UR5, URZ, 0x1, UP0 ;  /* 0x00000001ff057887 */ /* 0x000fe40008000000 */
[----:B------:R-:W-:-:S04]  /*28a0*/  USEL UR4, UR4, URZ, UP0 ;  /* 0x000000ff04047287 */ /* 0x000fc80008000000 */
[----:B------:R-:W-:Y:S01]  /*28b0*/  ULEA UR4, UR4, UR7, 0x3 ;  /* 0x0000000704047291 */ /* 0x000fe2000f8e18ff */
[----:B------:R-:W-:-:S04]  /*28c0*/  LOP3.LUT R2, R2, UR5, RZ, 0x3c, !PT ;  /* 0x0000000502027c12 */ /* 0x000fc8000f8e3cff */
[----:B------:R-:W-:Y:S01]  /*28d0*/  SHF.L.U32 R2, R2, 0x1f, RZ ;  /* 0x0000001f02027819 */ /* 0x000fe200000006ff */
[----:B-1----:R-:W-:-:S07]  /*28e0*/  IMAD.U32 R0, RZ, RZ, UR4 ;  /* 0x00000004ff007e24 */ /* 0x002fce000f8e00ff */
.L_x_46:
[----:B-1----:R1:W2:Y:S02]  /*28f0*/  SYNCS.PHASECHK.TRANS64.TRYWAIT P0, [R0+URZ], R2 ;  /* 0x00000002000075a7 */ /* 0x0022a400080011ff */
[----:B--2---:R-:W-:Y:S05]  /*2900*/  @!P0 NANOSLEEP.SYNCS 0x989680 ;  /* 0x009896800000895d */ /* 0x004fea0003900000 */
[----:B------:R-:W2:Y:S02]  /*2910*/  @!P0 SYNCS.PHASECHK.TRANS64 P0, [R0+URZ], R2 ;  /* 0x00000002000085a7 */ /* 0x000ea400080010ff */
[----:B--2---:R-:W-:Y:S05]  /*2920*/  @P0 EXIT ;  /* 0x000000000000094d */ /* 0x004fea0003800000 */
[----:B------:R-:W-:Y:S05]  /*2930*/  BRA `(.L_x_46) ;  /* 0xfffffffc00ec7947 */ /* 0x000fea000383ffff */
.L_x_22:
[----:B------:R-:W-:-:S04]  /*2940*/  UISETP.NE.AND UP0, UPT, UR54, URZ, UPT ;  /* 0x000000ff3600728c */ /* 0x000fc8000bf05270 */
[----:B------:R-:W-:-:S09]  /*2950*/  UISETP.NE.OR UP0, UPT, UR18, 0x1, UP0 ;  /* 0x000000011200788c */ /* 0x000fd20008705670 */
[----:B------:R-:W-:Y:S05]  /*2960*/  BRA.U UP0, `(.L_x_47) ;  /* 0x0000000500487547 */ /* 0x000fea000b800000 */
[----:B------:R-:W-:Y:S01]  /*2970*/  ISETP.GE.U32.AND P2, PT, R0, 0x2, PT ;  /* 0x000000020000780c */ /* 0x000fe20003f46070 */
[----:B------:R-:W-:Y:S01]  /*2980*/  IMAD.MOV.U32 R12, RZ, RZ, 0x1 ;  /* 0x00000001ff0c7424 */ /* 0x000fe200078e00ff */
[----:B------:R-:W-:Y:S02]  /*2990*/  CS2R R10, SRZ ;  /* 0x00000000000a7805 */ /* 0x000fe4000001ff00 */
[----:B------:R-:W-:Y:S01]  /*29a0*/  CS2R R8, SRZ ;  /* 0x0000000000087805 */ /* 0x000fe2000001ff00 */
[----:B------:R-:W-:Y:S01]  /*29b0*/  UMOV UR6, 0x400 ;  /* 0x0000040000067882 */ /* 0x000fe20000000000 */
[----:B------:R-:W-:Y:S01]  /*29c0*/  UMOV UR5, URZ ;  /* 0x000000ff00057c82 */ /* 0x000fe20008000000 */
[----:B------:R-:W-:-:S12]  /*29d0*/  ULEA UR6, UR54, UR6, 0x18 ;  /* 0x0000000636067291 */ /* 0x000fd8000f8ec0ff */
.L_x_51:
[----:B------:R-:W-:Y:S02]  /*29e0*/  LEA R2, R8, UR6, 0x3 ;  /* 0x0000000608027c11 */ /* 0x000fe4000f8e18ff */
[----:B------:R-:W-:-:S03]  /*29f0*/  SHF.L.U32 R4, R9, 0x1f, RZ ;  /* 0x0000001f09047819 */ /* 0x000fc600000006ff */
[----:B------:R-:W-:Y:S01]  /*2a00*/  VIADD R5, R2, 0xf0 ;  /* 0x000000f002057836 */ /* 0x000fe20000000000 */
[----:B------:R-:W2:Y:S02]  /*2a10*/  SYNCS.PHASECHK.TRANS64.TRYWAIT P0, [R2+URZ+0xe0], R4 ;  /* 0x0000e004020075a7 */ /* 0x000ea400080011ff */
[----:B--2---:R-:W-:Y:S05]  /*2a20*/  @!P0 BRA `(.L_x_48) ;  /* 0x0000004c00848947 */ /* 0x004fea0003800000 */
.L_x_132:
[----:B------:R-:W-:Y:S01]  /*2a30*/  ULEA UR4, UR5, UR6, 0x3 ;  /* 0x0000000605047291 */ /* 0x000fe2000f8e18ff */
[----:B--2---:R-:W-:Y:S01]  /*2a40*/  PRMT R2, RZ, 0x654, R5 ;  /* 0x00000654ff027816 */ /* 0x004fe20000000005 */
[----:B------:R-:W-:Y:S01]  /*2a50*/  @!P2 IMAD.MOV.U32 R4, RZ, RZ, 0x10 ;  /* 0x00000010ff04a424 */ /* 0x000fe200078e00ff */
[----:B------:R-:W-:Y:S01]  /*2a60*/  SHF.L.U32 R5, R12, 0x1f, RZ ;  /* 0x0000001f0c057819 */ /* 0x000fe200000006ff */
[----:B------:R-:W-:Y:S01]  /*2a70*/  UIADD3 UR7, UPT, UPT, UR4, 0x80, URZ ;  /* 0x0000008004077890 */ /* 0x000fe2000fffe0ff */
[----:B------:R2:W-:Y:S05]  /*2a80*/  SYNCS.ARRIVE.TRANS64.RED.A1T0 RZ, [R2+URZ], RZ ;  /* 0x000000ff02ff79a7 */ /* 0x0005ea00081004ff */
[----:B------:R-:W-:Y:S01]  /*2a90*/  IMAD.U32 R6, RZ, RZ, UR7 ;  /* 0x00000007ff067e24 */ /* 0x000fe2000f8e00ff */
[----:B------:R-:W3:Y:S04]  /*2aa0*/  SYNCS.PHASECHK.TRANS64.TRYWAIT P0, [UR4+0x90], R5 ;  /* 0x00009005ff0075a7 */ /* 0x000ee80008001104 */
[----:B------:R-:W-:Y:S01]  /*2ab0*/  PRMT R6, R0, 0x654, R6 ;  /* 0x0000065400067816 */ /* 0x000fe20000000006 */
[----:B--23--:R-:W-:Y:S06]  /*2ac0*/  @!P0 BRA `(.L_x_49) ;  /* 0x0000004c00708947 */ /* 0x00cfec0003800000 */
.L_x_134:
[----:B------:R-:W-:Y:S01]  /*2ad0*/  ULEA UR8, UR5, UR6, 0x4 ;  /* 0x0000000605087291 */ /* 0x000fe2000f8e20ff */
[----:B------:R-:W-:Y:S01]  /*2ae0*/  SEL R3, R6, R3, !P2 ;  /* 0x0000000306037207 */ /* 0x000fe20005000000 */
[----:B------:R-:W-:Y:S01]  /*2af0*/  UIADD3 UR9, UPT, UPT, UR4, 0x80, URZ ;  /* 0x0000008004097890 */ /* 0x000fe2000fffe0ff */
[----:B--2---:R-:W-:Y:S01]  /*2b00*/  LEA R2, R11, UR6, 0x3 ;  /* 0x000000060b027c11 */ /* 0x004fe2000f8e18ff */
[----:B------:R-:W-:Y:S01]  /*2b10*/  UIADD3 UR8, UPT, UPT, UR8, 0x110, URZ ;  /* 0x0000011008087890 */ /* 0x000fe2000fffe0ff */
[----:B------:R2:W-:Y:S01]  /*2b20*/  @!P2 SYNCS.ARRIVE.TRANS64.RED RZ, [R3+URZ], R4 ;  /* 0x0000000403ffa9a7 */ /* 0x0005e200080004ff */
[----:B------:R-:W-:Y:S01]  /*2b30*/  UIADD3 UR4, UPT, UPT, UR5, 0x1, URZ ;  /* 0x0000000105047890 */ /* 0x000fe2000fffe0ff */
[----:B------:R-:W-:-:S03]  /*2b40*/  VIADD R8, R8, 0x1 ;  /* 0x0000000108087836 */ /* 0x000fc60000000000 */
[----:B------:R-:W-:Y:S02]  /*2b50*/  UISETP.NE.AND UP0, UPT, UR4, 0x2, UPT ;  /* 0x000000020400788c */ /* 0x000fe4000bf05270 */
[----:B------:R-:W-:Y:S01]  /*2b60*/  ISETP.NE.AND P0, PT, R8, 0x2, PT ;  /* 0x000000020800780c */ /* 0x000fe20003f05270 */
[----:B------:R-:W-:Y:S06]  /*2b70*/  UGETNEXTWORKID.BROADCAST [UR8], [UR9] ;  /* 0x00000000080073ca */ /* 0x000fec0008000100 */
[----:B------:R-:W-:Y:S02]  /*2b80*/  USEL UR7, URZ, 0x1, UP0 ;  /* 0x00000001ff077887 */ /* 0x000fe40008000000 */
[----:B------:R-:W-:-:S04]  /*2b90*/  USEL UR5, UR4, URZ, UP0 ;  /* 0x000000ff04057287 */ /* 0x000fc80008000000 */
[----:B------:R-:W-:Y:S02]  /*2ba0*/  LOP3.LUT R12, R12, UR7, RZ, 0x3c, !PT ;  /* 0x000000070c0c7c12 */ /* 0x000fe4000f8e3cff */
[----:B--2---:R-:W-:-:S04]  /*2bb0*/  SHF.L.U32 R4, R10, 0x1f, RZ ;  /* 0x0000001f0a047819 */ /* 0x004fc800000006ff */
[----:B------:R-:W2:Y:S02]  /*2bc0*/  SYNCS.PHASECHK.TRANS64.TRYWAIT P1, [R2+URZ+0x80], R4 ;  /* 0x00008004020075a7 */ /* 0x000ea400080211ff */
[----:B--2---:R-:W-:Y:S05]  /*2bd0*/  @!P1 BRA `(.L_x_50) ;  /* 0x0000004c00449947 */ /* 0x004fea0003800000 */
.L_x_135:
[C---:B--2---:R-:W-:Y:S01]  /*2be0*/  LEA R4, R11.reuse, UR6, 0x4 ;  /* 0x000000060b047c11 */ /* 0x044fe2000f8e20ff */
[----:B------:R-:W-:Y:S01]  /*2bf0*/  VIADD R2, R2, 0x90 ;  /* 0x0000009002027836 */ /* 0x000fe20000000000 */
[----:B------:R-:W-:Y:S01]  /*2c00*/  SEL R8, R8, RZ, P0 ;  /* 0x000000ff08087207 */ /* 0x000fe20000000000 */
[----:B------:R-:W-:-:S03]  /*2c10*/  VIADD R11, R11, 0x1 ;  /* 0x000000010b0b7836 */ /* 0x000fc60000000000 */
[----:B------:R-:W2:Y:S01]  /*2c20*/  LDS.128 R4, [R4+0x110] ;  /* 0x0001100004047984 */ /* 0x000ea20000000c00 */
[----:B------:R-:W-:Y:S02]  /*2c30*/  PRMT R2, RZ, 0x654, R2 ;  /* 0x00000654ff027816 */ /* 0x000fe40000000002 */
[C---:B------:R-:W-:Y:S01]  /*2c40*/  ISETP.NE.AND P1, PT, R11.reuse, 0x2, PT ;  /* 0x000000020b00780c */ /* 0x040fe20003f25270 */
[----:B------:R-:W-:Y:S01]  /*2c50*/  @!PT LDS RZ, [RZ] ;  /* 0x00000000fffff984 */ /* 0x000fe20000000800 */
[----:B------:R-:W-:Y:S01]  /*2c60*/  @!PT LDS RZ, [RZ] ;  /* 0x00000000fffff984 */ /* 0x000fe20000000800 */
[----:B------:R-:W-:Y:S01]  /*2c70*/  @!PT LDS RZ, [RZ] ;  /* 0x00000000fffff984 */ /* 0x000fe20000000800 */
[----:B------:R-:W-:Y:S01]  /*2c80*/  @!PT LDS RZ, [RZ] ;  /* 0x00000000fffff984 */ /* 0x000fe20000000800 */
[----:B------:R3:W-:Y:S06]  /*2c90*/  MEMBAR.ALL.CTA ;  /* 0x0000000000007992 */ /* 0x0007ec0000008000 */
[----:B---3--:R-:W3:Y:S01]  /*2ca0*/  FENCE.VIEW.ASYNC.S ;  /* 0x00000000000073c6 */ /* 0x008ee20000000000 */
[----:B------:R-:W-:Y:S01]  /*2cb0*/  SEL R11, R11, RZ, P1 ;  /* 0x000000ff0b0b7207 */ /* 0x000fe20000800000 */
[----:B---3--:R3:W-:Y:S01]  /*2cc0*/  SYNCS.ARRIVE.TRANS64.RED.A1T0 RZ, [R2+URZ], RZ ;  /* 0x000000ff02ff79a7 */ /* 0x0087e200081004ff */
[----:B--2---:R-:W-:-:S02]  /*2cd0*/  LOP3.LUT P3, RZ, R6, 0x1, RZ, 0xc0, !PT ;  /* 0x0000000106ff7812 */ /* 0x004fc4000786c0ff */
[----:B------:R-:W-:-:S04]  /*2ce0*/  SEL R4, RZ, 0x1, P1 ;  /* 0x00000001ff047807 */ /* 0x000fc80000800000 */
[----:B------:R-:W-:Y:S02]  /*2cf0*/  LOP3.LUT R10, R10, R4, RZ, 0x3c, !PT ;  /* 0x000000040a0a7212 */ /* 0x000fe400078e3cff */
[----:B---3--:R-:W-:-:S04]  /*2d00*/  SEL R2, RZ, 0x1, P0 ;  /* 0x00000001ff027807 */ /* 0x008fc80000000000 */
[----:B------:R-:W-:Y:S01]  /*2d10*/  LOP3.LUT R9, R9, R2, RZ, 0x3c, !PT ;  /* 0x0000000209097212 */ /* 0x000fe200078e3cff */
[----:B------:R-:W-:Y:S06]  /*2d20*/  @P3 BRA `(.L_x_51) ;  /* 0xfffffffc002c3947 */ /* 0x000fec000383ffff */
[----:B------:R-:W-:Y:S01]  /*2d30*/  ULEA UR4, UR5, UR6, 0x3 ;  /* 0x0000000605047291 */ /* 0x000fe2000f8e18ff */
[----:B------:R-:W-:-:S08]  /*2d40*/  SHF.L.U32 R2, R12, 0x1f, RZ ;  /* 0x0000001f0c027819 */ /* 0x000fd000000006ff */
[----:B------:R-:W2:Y:S02]  /*2d50*/  SYNCS.PHASECHK.TRANS64 P0, [UR4+0x90], R2 ;  /* 0x00009002ff0075a7 */ /* 0x000ea40008001004 */
[----:B--2---:R-:W-:Y:S05]  /*2d60*/  @P0 BRA `(.L_x_52) ;  /* 0x0000000000080947 */ /* 0x004fea0003800000 */
[----:B------:R-:W2:Y:S02]  /*2d70*/  SYNCS.PHASECHK.TRANS64.TRYWAIT P0, [UR4+0x90], R2 ;  /* 0x00009002ff0075a7 */ /* 0x000ea40008001104 */
[----:B--2---:R-:W-:Y:S05]  /*2d80*/  @!P0 BRA `(.L_x_53) ;  /* 0x0000004800ec8947 */ /* 0x004fea0003800000 */
.L_x_52:
[----:B------:R-:W-:-:S04]  /*2d90*/  UIADD3 UR7, UPT, UPT, UR5, 0x1, URZ ;  /* 0x0000000105077890 */ /* 0x000fc8000fffe0ff */
[----:B------:R-:W-:-:S04]  /*2da0*/  UISETP.NE.AND UP0, UPT, UR7, 0x2, UPT ;  /* 0x000000020700788c */ /* 0x000fc8000bf05270 */
[----:B------:R-:W-:Y:S02]  /*2db0*/  USEL UR8, URZ, 0x1, UP0 ;  /* 0x00000001ff087887 */ /* 0x000fe40008000000 */
[----:B------:R-:W-:-:S04]  /*2dc0*/  USEL UR7, UR7, URZ, UP0 ;  /* 0x000000ff07077287 */ /* 0x000fc80008000000 */
[----:B------:R-:W-:Y:S01]  /*2dd0*/  ULEA UR7, UR7, UR6, 0x3 ;  /* 0x0000000607077291 */ /* 0x000fe2000f8e18ff */
[----:B--2---:R-:W-:-:S04]  /*2de0*/  LOP3.LUT R2, R12, UR8, RZ, 0x3c, !PT ;  /* 0x000000080c027c12 */ /* 0x004fc8000f8e3cff */
[----:B------:R-:W-:-:S04]  /*2df0*/  SHF.L.U32 R0, R2, 0x1f, RZ ;  /* 0x0000001f02007819 */ /* 0x000fc800000006ff */
[----:B------:R-:W2:Y:S02]  /*2e00*/  SYNCS.PHASECHK.TRANS64 P0, [UR7+0x90], R0 ;  /* 0x00009000ff0075a7 */ /* 0x000ea40008001007 */
[----:B-12---:R-:W-:Y:S05]  /*2e10*/  @P0 EXIT ;  /* 0x000000000000094d */ /* 0x006fea0003800000 */
[----:B------:R-:W-:Y:S02]  /*2e20*/  SHF.L.U32 R2, R2, 0x1f, RZ ;  /* 0x0000001f02027819 */ /* 0x000fe400000006ff */
[----:B------:R-:W-:-:S07]  /*2e30*/  MOV R0, UR7 ;  /* 0x0000000700007c02 */ /* 0x000fce0008000f00 */
.L_x_54:
[----:B-1----:R1:W2:Y:S02]  /*2e40*/  SYNCS.PHASECHK.TRANS64.TRYWAIT P0, [R0+URZ+0x90], R2 ;  /* 0x00009002000075a7 */ /* 0x0022a400080011ff */
[----:B--2---:R-:W-:Y:S05]  /*2e50*/  @!P0 NANOSLEEP.SYNCS 0x989680 ;  /* 0x009896800000895d */ /* 0x004fea0003900000 */
[----:B------:R-:W2:Y:S02]  /*2e60*/  @!P0 SYNCS.PHASECHK.TRANS64 P0, [R0+URZ+0x90], R2 ;  /* 0x00009002000085a7 */ /* 0x000ea400080010ff */
[----:B--2---:R-:W-:Y:S05]  /*2e70*/  @P0 EXIT ;  /* 0x000000000000094d */ /* 0x004fea0003800000 */
[----:B------:R-:W-:Y:S05]  /*2e80*/  BRA `(.L_x_54) ;  /* 0xfffffffc00ec7947 */ /* 0x000fea000383ffff */
.L_x_47:
[----:B------:R-:W-:Y:S05]  /*2e90*/  BRA.U UP4, `(.L_x_55) ;  /* 0x0000000d04d47547 */ /* 0x000fea000b800000 */
[----:B------:R-:W-:Y:S01]  /*2ea0*/  UMOV UR4, 0x40 ;  /* 0x0000004000047882 */ /* 0x000fe20000000000 */
[----:B------:R-:W-:Y:S01]  /*2eb0*/  NOP ;  /* 0x0000000000007918 */ /* 0x000fe20000000000 */
[----:B------:R-:W-:Y:S01]  /*2ec0*/  ULEA UR5, UR54, UR4, 0x18 ;  /* 0x0000000436057291 */ /* 0x000fe2000f8ec0ff */
[----:B------:R-:W-:Y:S02]  /*2ed0*/  UMOV UR6, 0x400 ;  /* 0x0000040000067882 */ /* 0x000fe40000000000 */
[----:B------:R-:W-:-:S06]  /*2ee0*/  ULEA UR6, UR54, UR6, 0x18 ;  /* 0x0000000636067291 */ /* 0x000fcc000f8ec0ff */
[----:B------:R-:W2:Y:S02]  /*2ef0*/  LDS.U8 R0, [UR5+0x1c] ;  /* 0x00001c05ff007984 */ /* 0x000ea40008000000 */
[----:B--2---:R-:W-:-:S13]  /*2f00*/  ISETP.NE.AND P0, PT, R0, RZ, PT ;  /* 0x000000ff0000720c */ /* 0x004fda0003f05270 */
[----:B------:R-:W-:Y:S05]  /*2f10*/  @P0 BRA `(.L_x_56) ;  /* 0x0000000000580947 */ /* 0x000fea0003800000 */
[----:B------:R-:W-:-:S13]  /*2f20*/  ELECT P0, URZ, PT ;  /* 0x0000000000ff782f */ /* 0x000fda0003800000 */
[----:B------:R-:W-:Y:S05]  /*2f30*/  @!P0 BRA `(.L_x_57) ;  /* 0x0000000000608947 */ /* 0x000fea0003800000 */
[----:B------:R-:W-:Y:S01]  /*2f40*/  UMOV UR4, 0x10 ;  /* 0x0000001000047882 */ /* 0x000fe20000000000 */
[----:B------:R-:W-:Y:S01]  /*2f50*/  HFMA2 R0, -RZ, RZ, 0, 5.9604644775390625e-08 ;  /* 0x00000001ff007431 */ /* 0x000fe200000001ff */
[----:B------:R-:W-:-:S03]  /*2f60*/  MOV R3, 0xffff ;  /* 0x0000ffff00037802 */ /* 0x000fc60000000f00 */
[----:B------:R-:W-:Y:S04]  /*2f70*/  DEPBAR.LE SB2, 0x36 ;  /* 0x0000ad800000791a */ /* 0x000fe80000000000 */
[----:B------:R-:W2:Y:S02]  /*2f80*/  UTCATOMSWS.FIND_AND_SET.ALIGN UP0, UR4, UR4 ;  /* 0x00000004000475e3 */ /* 0x000ea40008000800 */
[----:B--2---:R-:W-:Y:S01]  /*2f90*/  MOV R4, UR4 ;  /* 0x0000000400047c02 */ /* 0x004fe20008000f00 */
[----:B------:R-:W-:Y:S06]  /*2fa0*/  BRA.U UP0, `(.L_x_58) ;  /* 0x0000000100187547 */ /* 0x000fec000b800000 */
.L_x_59:
[----:B------:R-:W-:Y:S05]  /*2fb0*/  NANOSLEEP 0x64 ;  /* 0x000000640000795d */ /* 0x000fea0003800000 */
[----:B------:R-:W-:-:S05]  /*2fc0*/  UMOV UR4, 0x10 ;  /* 0x0000001000047882 */ /* 0x000fca0000000000 */
[----:B------:R-:W-:Y:S04]  /*2fd0*/  DEPBAR.LE SB2, 0x36 ;  /* 0x0000ad800000791a */ /* 0x000fe80000000000 */
[----:B------:R-:W2:Y:S02]  /*2fe0*/  UTCATOMSWS.FIND_AND_SET.ALIGN UP0, UR4, UR4 ;  /* 0x00000004000475e3 */ /* 0x000ea40008000800 */
[----:B--2---:R-:W-:Y:S01]  /*2ff0*/  MOV R4, UR4 ;  /* 0x0000000400047c02 */ /* 0x004fe20008000f00 */
[----:B------:R-:W-:Y:S05]  /*3000*/  BRA.U !UP0, `(.L_x_59) ;  /* 0xfffffffd08e87547 */ /* 0x000fea000b83ffff */
.L_x_58:
[-C--:B------:R-:W-:Y:S02]  /*3010*/  SHF.L.U32 R3, R3, R4.reuse, RZ ;  /* 0x0000000403037219 */ /* 0x080fe400000006ff */
[----:B------:R-:W-:Y:S01]  /*3020*/  SHF.L.U32 R0, R0, R4, RZ ;  /* 0x0000000400007219 */ /* 0x000fe200000006ff */
[----:B------:R-:W-:Y:S02]  /*3030*/  IMAD.SHL.U32 R4, R4, 0x20, RZ ;  /* 0x0000002004047824 */ /* 0x000fe400078e00ff */
[----:B------:R2:W-:Y:S04]  /*3040*/  ATOMS.OR RZ, [UR5+0x14], R3 ;  /* 0x00001403ffff798c */ /* 0x0005e8000b000005 */
[----:B------:R2:W-:Y:S04]  /*3050*/  ATOMS.OR RZ, [UR5+0x18], R0 ;  /* 0x00001800ffff798c */ /* 0x0005e8000b000005 */
[----:B------:R2:W-:Y:S01]  /*3060*/  STS [UR6+0x130], R4 ;  /* 0x00013004ff007988 */ /* 0x0005e20008000806 */
[----:B------:R-:W-:Y:S05]  /*3070*/  BRA `(.L_x_57) ;  /* 0x0000000000107947 */ /* 0x000fea0003800000 */
.L_x_56:
[----:B------:R-:W-:Y:S02]  /*3080*/  MOV R0, 0xffffffff ;  /* 0xffffffff00007802 */ /* 0x000fe40000000f00 */
[----:B------:R-:W-:-:S03]  /*3090*/  MOV R4, 0x30c0 ;  /* 0x000030c000047802 */ /* 0x000fc60000000f00 */
[----:B------:R2:W-:Y:S04]  /*30a0*/  STS [UR6+0x130], R0 ;  /* 0x00013000ff007988 */ /* 0x0005e80008000806 */
[----:B-12--5:R-:W-:Y:S05]  /*30b0*/  CALL.REL.NOINC `($__internal_1_$__cuda_sm10x_tcgen05_guardrail_trap_phase_invalid_during_alloc) ;  /* 0x0000004c00c47944 */ /* 0x026fea0003c00000 */
.L_x_57:
[----:B------:R-:W-:Y:S05]  /*30c0*/  WARPSYNC.ALL ;  /* 0x0000000000007948 */ /* 0x000fea0003800000 */
[----:B------:R-:W3:Y:S01]  /*30d0*/  S2UR UR4, SR_CgaCtaId ;  /* 0x00000000000479c3 */ /* 0x000ee20000008800 */
[----:B------:R-:W-:Y:S01]  /*30e0*/  UMOV UR26, 0x400 ;  /* 0x00000400001a7882 */ /* 0x000fe20000000000 */
[----:B------:R-:W-:-:S06]  /*30f0*/  NOP ;  /* 0x0000000000007918 */ /* 0x000fcc0000000000 */
[----:B------:R-:W-:Y:S06]  /*3100*/  BAR.ARV 0x6, 0xa0 ;  /* 0x0182800000007b1d */ /* 0x000fec0000002000 */
[----:B------:R-:W4:Y:S01]  /*3110*/  LDCU UR5, c[0x0][0x38c] ;  /* 0x00007180ff0577ac */ /* 0x000f220008000800 */
[----:B------:R-:W-:Y:S01]  /*3120*/  LOP3.LUT R2, R2, 0xffff, RZ, 0xc0, !PT ;  /* 0x0000ffff02027812 */ /* 0x000fe200078ec0ff */
[----:B------:R-:W-:Y:S01]  /*3130*/  IMAD.MOV.U32 R11, RZ, RZ, 0x1 ;  /* 0x00000001ff0b7424 */ /* 0x000fe200078e00ff */
[----:B------:R-:W-:Y:S01]  /*3140*/  CS2R R8, SRZ ;  /* 0x0000000000087805 */ /* 0x000fe2000001ff00 */
[----:B------:R-:W1:Y:S01]  /*3150*/  LDCU UR7, c[0x0][0x38c] ;  /* 0x00007180ff0777ac */ /* 0x000e620008000800 */
[----:B------:R-:W-:Y:S01]  /*3160*/  R2UR UR27, R2 ;  /* 0x00000000021b72ca */ /* 0x000fe200000e0000 */
[----:B------:R-:W-:Y:S01]  /*3170*/  IMAD.MOV.U32 R10, RZ, RZ, RZ ;  /* 0x000000ffff0a7224 */ /* 0x000fe200078e00ff */
[----:B------:R-:W-:Y:S01]  /*3180*/  UMOV UR30, URZ ;  /* 0x000000ff001e7c82 */ /* 0x000fe20008000000 */
[----:B------:R-:W-:Y:S01]  /*3190*/  UMOV UR24, URZ ;  /* 0x000000ff00187c82 */ /* 0x000fe20008000000 */
[----:B---3--:R-:W-:Y:S01]  /*31a0*/  ULEA UR26, UR4, UR26, 0x18 ;  /* 0x0000001a041a7291 */ /* 0x008fe2000f8ec0ff */
[----:B------:R-:W-:Y:S01]  /*31b0*/  UMOV UR38, 0x0 ;  /* 0x0000000000267882 */ /* 0x000fe20000000000 */
[----:B------:R-:W-:-:S02]  /*31c0*/  UMOV UR39, 0x4100490 ;  /* 0x0410049000277882 */ /* 0x000fc40000000000 */
[----:B------:R-:W-:Y:S02]  /*31d0*/  UIADD3 UR4, UPT, UPT, UR26, 0x3400, URZ ;  /* 0x000034001a047890 */ /* 0x000fe4000fffe0ff */
[----:B------:R-:W-:Y:S02]  /*31e0*/  UIADD3 UR6, UPT, UPT, UR26, 0xb400, URZ ;  /* 0x0000b4001a067890 */ /* 0x000fe4000fffe0ff */
[----:B----4-:R-:W-:Y:S01]  /*31f0*/  UIADD3 UR5, UPT, UPT, UR5, 0x3f, URZ ;  /* 0x0000003f05057890 */ /* 0x010fe2000fffe0ff */
[----:B--2---:R-:W2:Y:S01]  /*3200*/  LDS R0, [UR26+0x130] ;  /* 0x0001301aff007984 */ /* 0x004ea20008000800 */
[----:B-1----:R-:W-:Y:S01]  /*3210*/  UMOV UR36, 0x0 ;  /* 0x0000000000247882 */ /* 0x002fe20000000000 */
[----:B------:R-:W-:Y:S01]  /*3220*/  UMOV UR37, 0x4100490 ;  /* 0x0410049000257882 */ /* 0x000fe20000000000 */
[----:B------:R-:W-:Y:S02]  /*3230*/  USHF.R.S32.HI UR40, URZ, 0x1f, UR5 ;  /* 0x0000001fff287899 */ /* 0x000fe40008011405 */
[----:B------:R-:W-:-:S02]  /*3240*/  UISETP.GE.AND UP4, UPT, UR7, 0x1, UPT ;  /* 0x000000010700788c */ /* 0x000fc4000bf86270 */
[----:B------:R-:W-:Y:S02]  /*3250*/  ULEA.HI UR40, UR40, UR5, URZ, 0x6 ;  /* 0x0000000528287291 */ /* 0x000fe4000f8f30ff */
[----:B------:R-:W-:Y:S02]  /*3260*/  USHF.R.U32.HI UR5, URZ, 0x4, UR4 ;  /* 0x00000004ff057899 */ /* 0x000fe40008011604 */
[----:B------:R-:W-:Y:S02]  /*3270*/  USHF.R.S32.HI UR40, URZ, 0x6, UR40 ;  /* 0x00000006ff287899 */ /* 0x000fe40008011428 */
[----:B------:R-:W-:Y:S02]  /*3280*/  USHF.R.U32.HI UR4, URZ, 0x4, UR6 ;  /* 0x00000004ff047899 */ /* 0x000fe40008011606 */
[----:B------:R-:W-:Y:S02]  /*3290*/  UISETP.LT.AND UP0, UPT, UR40, 0x1, UPT ;  /* 0x000000012800788c */ /* 0x000fe4000bf01270 */
[----:B------:R-:W-:-:S02]  /*32a0*/  ULOP3.LUT UR5, UR5, 0x3fff, URZ, 0xc0, !UPT ;  /* 0x00003fff05057892 */ /* 0x000fc4000f8ec0ff */
[----:B------:R-:W-:Y:S02]  /*32b0*/  ULOP3.LUT UR4, UR4, 0x3fff, URZ, 0xc0, !UPT ;  /* 0x00003fff04047892 */ /* 0x000fe4000f8ec0ff */
[----:B------:R-:W-:Y:S02]  /*32c0*/  USEL UR41, UR40, 0x1, !UP0 ;  /* 0x0000000128297887 */ /* 0x000fe4000c000000 */
[----:B------:R-:W-:Y:S02]  /*32d0*/  ULOP3.LUT UR28, UR5, 0x10000, URZ, 0xfc, !UPT ;  /* 0x00010000051c7892 */ /* 0x000fe4000f8efcff */
[----:B------:R-:W-:Y:S02]  /*32e0*/  ULOP3.LUT UR29, UR4, 0x10000, URZ, 0xfc, !UPT ;  /* 0x00010000041d7892 */ /* 0x000fe4000f8efcff */
[----:B------:R-:W-:Y:S01]  /*32f0*/  UIADD3 UR41, UPT, UPT, -UR41, URZ, URZ ;  /* 0x000000ff29297290 */ /* 0x000fe2000fffe1ff */
[----:B------:R-:W-:Y:S01]  /*3300*/  UMOV UR34, 0x0 ;  /* 0x0000000000227882 */ /* 0x000fe20000000000 */
[----:B------:R-:W-:Y:S01]  /*3310*/  UMOV UR35, 0x4100490 ;  /* 0x0410049000237882 */ /* 0x000fe20000000000 */
[----:B------:R-:W-:Y:S01]  /*3320*/  UMOV UR32, 0x0 ;  /* 0x0000000000207882 */ /* 0x000fe20000000000 */
[----:B------:R-:W-:Y:S01]  /*3330*/  UMOV UR33, 0x4100490 ;  /* 0x0410049000217882 */ /* 0x000fe20000000000 */
[----:B--2---:R-:W-:-:S15]  /*3340*/  R2UR UR42, R0 ;  /* 0x00000000002a72ca */ /* 0x004fde00000e0000 */
.L_x_66:
[----:B------:R-:W-:Y:S02]  /*3350*/  LEA R0, R10, UR26, 0x3 ;  /* 0x0000001a0a007c11 */ /* 0x000fe4000f8e18ff */
[----:B------:R-:W-:Y:S02]  /*3360*/  SHF.L.U32 R2, R9, 0x1f, RZ ;  /* 0x0000001f09027819 */ /* 0x000fe400000006ff */
[----:B------:R-:W-:Y:S01]  /*3370*/  PLOP3.LUT P0, PT, PT, PT, UP4, 0x80, 0x8 ;  /* 0x000000000008781c */ /* 0x000fe20003f0f048 */
[----:B------:R-:W-:Y:S01]  /*3380*/  VIADD R3, R0, 0x90 ;  /* 0x0000009000037836 */ /* 0x000fe20000000000 */
[----:B-1----:R-:W1:Y:S02]  /*3390*/  SYNCS.PHASECHK.TRANS64.TRYWAIT P1, [R0+URZ+0x80], R2 ;  /* 0x00008002000075a7 */ /* 0x002e6400080211ff */
[----:B-1-3--:R-:W-:Y:S09]  /*33a0*/  @!P1 BRA `(.L_x_60) ;  /* 0x00000044007c9947 */ /* 0x00aff20003800000 */
.L_x_137:
[----:B------:R-:W-:Y:S01]  /*33b0*/  LEA R4, R10, UR26, 0x4 ;  /* 0x0000001a0a047c11 */ /* 0x000fe2000f8e20ff */
[----:B------:R-:W-:Y:S01]  /*33c0*/  @UP4 ULEA UR4, UR24, UR26, 0x3 ;  /* 0x0000001a18044291 */ /* 0x000fe2000f8e18ff */
[----:B------:R-:W-:Y:S01]  /*33d0*/  PLOP3.LUT P2, PT, PT, PT, PT, 0x80, 0x8 ;  /* 0x000000000008781c */ /* 0x000fe20003f4f070 */
[----:B------:R-:W-:Y:S01]  /*33e0*/  ULEA UR31, UR30, UR26, 0x3 ;  /* 0x0000001a1e1f7291 */ /* 0x000fe2000f8e18ff */
[----:B------:R-:W-:Y:S02]  /*33f0*/  PRMT R3, RZ, 0x654, R3 ;  /* 0x00000654ff037816 */ /* 0x000fe40000000003 */
[----:B------:R-:W2:Y:S01]  /*3400*/  LDS.128 R4, [R4+0x110] ;  /* 0x0001100004047984 */ /* 0x000ea20000000c00 */
[----:B-1----:R-:W-:Y:S02]  /*3410*/  @P0 SHF.L.U32 R2, R8, 0x1f, RZ ;  /* 0x0000001f08020819 */ /* 0x002fe400000006ff */
[----:B------:R-:W-:Y:S01]  /*3420*/  SHF.L.U32 R0, R11, 0x1f, RZ ;  /* 0x0000001f0b007819 */ /* 0x000fe200000006ff */
[----:B------:R-:W-:Y:S01]  /*3430*/  @!PT LDS RZ, [RZ] ;  /* 0x00000000fffff984 */ /* 0x000fe20000000800 */
[----:B------:R-:W-:Y:S01]  /*3440*/  @!PT LDS RZ, [RZ] ;  /* 0x00000000fffff984 */ /* 0x000fe20000000800 */
[----:B------:R-:W-:Y:S01]  /*3450*/  @!PT LDS RZ, [RZ] ;  /* 0x00000000fffff984 */ /* 0x000fe20000000800 */
[----:B------:R-:W-:Y:S01]  /*3460*/  @!PT LDS RZ, [RZ] ;  /* 0x00000000fffff984 */ /* 0x000fe20000000800 */
[----:B------:R1:W-:Y:S06]  /*3470*/  MEMBAR.ALL.CTA ;  /* 0x0000000000007992 */ /* 0x0003ec0000008000 */
[----:B-1----:R-:W1:Y:S02]  /*3480*/  FENCE.VIEW.ASYNC.S ;  /* 0x00000000000073c6 */ /* 0x002e640000000000 */
[----:B-1----:R1:W-:Y:S01]  /*3490*/  SYNCS.ARRIVE.TRANS64.RED.A1T0 RZ, [R3+URZ], RZ ;  /* 0x000000ff03ff79a7 */ /* 0x0023e200081004ff */
[----:B------:R1:W3:Y:S01]  /*34a0*/  @P0 SYNCS.PHASECHK.TRANS64.TRYWAIT P2, [UR4], R2 ;  /* 0x00000002ff0005a7 */ /* 0x0002e20008041104 */
[----:B------:R-:W-:Y:S01]  /*34b0*/  ULEA.HI UR4, UR30, UR30, URZ, 0x1 ;  /* 0x0000001e1e047291 */ /* 0x000fe2000f8f08ff */
[----:B--2---:R-:W-:-:S03]  /*34c0*/  LOP3.LUT P1, RZ, R6, 0x1, RZ, 0xc0, !PT ;  /* 0x0000000106ff7812 */ /* 0x004fc6000782c0ff */
[----:B------:R-:W-:Y:S02]  /*34d0*/  USHF.L.U32 UR11, UR4, 0x5, URZ ;  /* 0x00000005040b7899 */ /* 0x000fe400080006ff */
[----:B------:R-:W-:Y:S02]  /*34e0*/  ULOP3.LUT UR4, UR4, 0xffe, URZ, 0xc0, !UPT ;  /* 0x00000ffe04047892 */ /* 0x000fe4000f8ec0ff */
[----:B------:R-:W-:Y:S02]  /*34f0*/  ULOP3.LUT UR11, UR11, 0xffffffc0, URZ, 0xc0, !UPT ;  /* 0xffffffc00b0b7892 */ /* 0x000fe4000f8ec0ff */
[----:B------:R-:W-:Y:S02]  /*3500*/  UIADD3 UR4, UPT, UPT, -UR4, UR30, URZ ;  /* 0x0000001e04047290 */ /* 0x000fe4000fffe1ff */
[----:B------:R-:W-:Y:S01]  /*3510*/  UIADD3 UR11, UPT, UPT, UR42, UR11, URZ ;  /* 0x0000000b2a0b7290 */ /* 0x000fe2000fffe0ff */
[----:B------:R-:W2:Y:S03]  /*3520*/  SYNCS.PHASECHK.TRANS64.TRYWAIT P0, [UR31+0xc0], R0 ;  /* 0x0000c000ff0075a7 */ /* 0x000ea6000800111f */
[----:B------:R-:W-:Y:S01]  /*3530*/  ULEA UR11, UR4, UR11, 0x14 ;  /* 0x0000000b040b7291 */ /* 0x000fe2000f8ea0ff */
[----:B-123--:R-:W-:Y:S11]  /*3540*/  @!P0 BRA `(.L_x_61) ;  /* 0x0000004400288947 */ /* 0x00eff60003800000 */
.L_x_139:
[----:B------:R-:W-:Y:S01]  /*3550*/  IADD3 R10, PT, PT, R10, 0x1, RZ ;  /* 0x000000010a0a7810 */ /* 0x000fe20007ffe0ff */
[----:B------:R-:W-:Y:S06]  /*3560*/  BRA.U !UP4, `(.L_x_62) ;  /* 0x000000010cc07547 */ /* 0x000fec000b800000 */
[----:B------:R-:W-:Y:S01]  /*3570*/  UPLOP3.LUT UP2, UPT, UPT, UPT, UPT, 0x40, 0x4 ;  /* 0x000000000004789c */ /* 0x000fe20003f4e870 */
[----:B------:R-:W-:Y:S01]  /*3580*/  UMOV UR23, UR41 ;  /* 0x0000002900177c82 */ /* 0x000fe20008000000 */
[----:B------:R-:W-:Y:S01]  /*3590*/  UMOV UR22, UR40 ;  /* 0x0000002800167c82 */ /* 0x000fe20008000000 */
[----:B------:R-:W-:-:S08]  /*35a0*/  UMOV UR10, UR24 ;  /* 0x00000018000a7c82 */ /* 0x000fd00008000000 */
.L_x_65:
[----:B------:R-:W-:Y:S02]  /*35b0*/  UIADD3 UR23, UPT, UPT, UR23, 0x1, URZ ;  /* 0x0000000117177890 */ /* 0x000fe4000fffe0ff */
[----:B--2---:R-:W-:Y:S02]  /*35c0*/  ULEA UR5, UR10, UR26, 0x3 ;  /* 0x0000001a0a057291 */ /* 0x004fe4000f8e18ff */
[----:B------:R-:W-:Y:S01]  /*35d0*/  UISETP.NE.AND UP3, UPT, UR23, URZ, UPT ;  /* 0x000000ff1700728c */ /* 0x000fe2000bf65270 */
[----:B---3--:R-:W-:Y:S10]  /*35e0*/  @P2 BRA `(.L_x_63) ;  /* 0x00000000000c2947 */ /* 0x008ff40003800000 */
[----:B-1----:R-:W-:Y:S04]  /*35f0*/  SHF.L.U32 R2, R8, 0x1f, RZ ;  /* 0x0000001f08027819 */ /* 0x002fe800000006ff */
[----:B------:R-:W1:Y:S02]  /*3600*/  SYNCS.PHASECHK.TRANS64.TRYWAIT P0, [UR5], R2 ;  /* 0x00000002ff0075a7 */ /* 0x000e640008001105 */
[----:B-1----:R-:W-:Y:S05]  /*3610*/  @!P0 BRA `(.L_x_64) ;  /* 0x00000044000c8947 */ /* 0x002fea0003800000 */
.L_x_63:
[----:B------:R-:W-:Y:S01]  /*3620*/  UISETP.NE.AND UP0, UPT, UR22, 0x1, UPT ;  /* 0x000000011600788c */ /* 0x000fe2000bf05270 */
[----:B------:R-:W-:Y:S01]  /*3630*/  PLOP3.LUT P2, PT, PT, PT, PT, 0x80, 0x8 ;  /* 0x000000000008781c */ /* 0x000fe20003f4f070 */
[----:B------:R-:W-:Y:S02]  /*3640*/  UIADD3 UR4, UPT, UPT, UR10, 0x1, URZ ;  /* 0x000000010a047890 */ /* 0x000fe4000fffe0ff */
[----:B------:R-:W-:Y:S02]  /*3650*/  UIADD3 UR25, UPT, UPT, UR5, 0x20, URZ ;  /* 0x0000002005197890 */ /* 0x000fe4000fffe0ff */
[----:B------:R-:W-:Y:S01]  /*3660*/  UISETP.NE.AND UP1, UPT, UR4, 0x4, UPT ;  /* 0x000000040400788c */ /* 0x000fe2000bf25270 */
[----:B------:R-:W-:Y:S01]  /*3670*/  PLOP3.LUT P0, PT, PT, PT, UP0, 0x80, 0x8 ;  /* 0x000000000008781c */ /* 0x000fe20003f0f008 */
[----:B------:R-:W-:Y:S02]  /*3680*/  UIADD3 UR22, UPT, UPT, UR22, -0x1, URZ ;  /* 0xffffffff16167890 */ /* 0x000fe4000fffe0ff */
[----:B------:R-:W-:Y:S02]  /*3690*/  USEL UR6, URZ, 0x1, UP1 ;  /* 0x00000001ff067887 */ /* 0x000fe40008800000 */
[----:B------:R-:W-:Y:S01]  /*36a0*/  USEL UR24, UR4, URZ, UP1 ;  /* 0x000000ff04187287 */ /* 0x000fe20008800000 */
[----:B------:R-:W-:Y:S01]  /*36b0*/  UMOV UR7, 0x40004040 ;  /* 0x4000404000077882 */ /* 0x000fe20000000000 */
[----:B------:R-:W-:Y:S02]  /*36c0*/  UMOV UR5, 0x40004040 ;  /* 0x4000404000057882 */ /* 0x000fe40000000000 */
[----:B------:R-:W-:Y:S01]  /*36d0*/  @UP0 ULEA UR4, UR24, UR26, 0x3 ;  /* 0x0000001a18040291 */ /* 0x000fe2000f8e18ff */
[----:B------:R-:W-:Y:S01]  /*36e0*/  LOP3.LUT R8, R8, UR6, RZ, 0x3c, !PT ;  /* 0x0000000608087c12 */ /* 0x000fe2000f8e3cff */
[----:B------:R-:W-:Y:S01]  /*36f0*/  ULEA UR6, UR10, UR29, 0x9 ;  /* 0x0000001d0a067291 */ /* 0x000fe2000f8e48ff */
[----:B------:R-:W-:Y:S02]  /*3700*/  UMOV UR21, 0x40004040 ;  /* 0x4000404000157882 */ /* 0x000fe40000000000 */
[----:B-1----:R-:W-:Y:S01]  /*3710*/  @P0 SHF.L.U32 R0, R8, 0x1f, RZ ;  /* 0x0000001f08000819 */ /* 0x002fe200000006ff */
[----:B------:R-:W-:Y:S02]  /*3720*/  UIADD3 UR20, UPT, UPT, UR6, 0x2, URZ ;  /* 0x0000000206147890 */ /* 0x000fe4000fffe0ff */
[----:B------:R-:W-:Y:S01]  /*3730*/  UIADD3 UR16, UPT, UPT, UR6, 0x4, URZ ;  /* 0x0000000406107890 */ /* 0x000fe2000fffe0ff */
[----:B------:R2:W3:Y:S01]  /*3740*/  @P0 SYNCS.PHASECHK.TRANS64.TRYWAIT P2, [UR4], R0 ;  /* 0x00000000ff0005a7 */ /* 0x0004e20008041104 */
[----:B------:R-:W-:Y:S02]  /*3750*/  ULEA UR4, UR10, UR28, 0x9 ;  /* 0x0000001c0a047291 */ /* 0x000fe4000f8e48ff */
[----:B------:R-:W-:Y:S02]  /*3760*/  UIADD3 UR12, UPT, UPT, UR6, 0x6, URZ ;  /* 0x00000006060c7890 */ /* 0x000fe4000fffe0ff */
[----:B------:R-:W-:Y:S02]  /*3770*/  UIADD3 UR18, UPT, UPT, UR4, 0x2, URZ ;  /* 0x0000000204127890 */ /* 0x000fe4000fffe0ff */
[----:B------:R-:W-:Y:S02]  /*3780*/  UIADD3 UR14, UPT, UPT, UR4, 0x4, URZ ;  /* 0x00000004040e7890 */ /* 0x000fe4000fffe0ff */
[----:B------:R-:W-:Y:S01]  /*3790*/  UIADD3 UR8, UPT, UPT, UR4, 0x6, URZ ;  /* 0x0000000604087890 */ /* 0x000fe2000fffe0ff */
[----:B------:R2:W-:Y:S01]  /*37a0*/  UTCHMMA gdesc[UR4], gdesc[UR6], tmem[UR11], tmem[UR38], idesc[UR39], UP2 ;  /* 0x00ff2606040075ea */ /* 0x0005e2000900000b */
[----:B------:R-:W-:Y:S01]  /*37b0*/  UPLOP3.LUT UP2, UPT, UPT, UPT, UPT, 0x80, 0x8 ;  /* 0x000000000008789c */ /* 0x000fe20003f4f070 */
[----:B------:R-:W-:Y:S01]  /*37c0*/  UMOV UR19, 0x40004040 ;  /* 0x4000404000137882 */ /* 0x000fe20000000000 */
[----:B------:R-:W-:Y:S01]  /*37d0*/  UMOV UR17, 0x40004040 ;  /* 0x4000404000117882 */ /* 0x000fe20000000000 */
[----:B------:R2:W-:Y:S01]  /*37e0*/  UTCHMMA gdesc[UR18], gdesc[UR20], tmem[UR11], tmem[UR36], idesc[UR37], UPT ;  /* 0x00ff2414120075ea */ /* 0x0005e2000b80000b */
[----:B------:R-:W-:Y:S01]  /*37f0*/  UMOV UR15, 0x40004040 ;  /* 0x40004040000f7882 */ /* 0x000fe20000000000 */
[----:B------:R-:W-:Y:S01]  /*3800*/  UMOV UR13, 0x40004040 ;  /* 0x40004040000d7882 */ /* 0x000fe20000000000 */
[----:B------:R-:W-:Y:S01]  /*3810*/  UMOV UR9, 0x40004040 ;  /* 0x4000404000097882 */ /* 0x000fe20000000000 */
[----:B------:R2:W-:Y:S01]  /*3820*/  UTCHMMA gdesc[UR14], gdesc[UR16], tmem[UR11], tmem[UR34], idesc[UR35], UPT ;  /* 0x00ff22100e0075ea */ /* 0x0005e2000b80000b */
[----:B------:R2:W-:Y:S01]  /*3830*/  UTCHMMA gdesc[UR8], gdesc[UR12], tmem[UR11], tmem[UR32], idesc[UR33], UPT ;  /* 0x00ff200c080075ea */ /* 0x0005e2000b80000b */
[----:B------:R2:W-:Y:S01]  /*3840*/  UTCBAR.MULTICAST [UR25], URZ, UR27 ;  /* 0x000000ff190073e9 */ /* 0x0005e2000800081b */
[----:B------:R-:W-:Y:S01]  /*3850*/  UMOV UR10, UR24 ;  /* 0x00000018000a7c82 */ /* 0x000fe20008000000 */
[----:B------:R-:W-:Y:S05]  /*3860*/  BRA.U UP3, `(.L_x_65) ;  /* 0xfffffffd03507547 */ /* 0x000fea000b83ffff */
.L_x_62:
[----:B--2---:R-:W-:Y:S01]  /*3870*/  UIADD3 UR4, UPT, UPT, UR30, 0x1, URZ ;  /* 0x000000011e047890 */ /* 0x004fe2000fffe0ff */
[C---:B------:R-:W-:Y:S01]  /*3880*/  ISETP.NE.AND P0, PT, R10.reuse, 0x2, PT ;  /* 0x000000020a00780c */ /* 0x040fe20003f05270 */
[----:B------:R-:W-:Y:S02]  /*3890*/  UIADD3 UR5, UPT, UPT, UR31, 0xa0, URZ ;  /* 0x000000a01f057890 */ /* 0x000fe4000fffe0ff */
[----:B------:R-:W-:Y:S01]  /*38a0*/  UISETP.NE.AND UP0, UPT, UR4, 0x4, UPT ;  /* 0x000000040400788c */ /* 0x000fe2000bf05270 */
[----:B-1----:R-:W-:Y:S02]  /*38b0*/  SEL R0, RZ, 0x1, P0 ;  /* 0x00000001ff007807 */ /* 0x002fe40000000000 */
[----:B------:R-:W-:Y:S01]  /*38c0*/  SEL R10, R10, RZ, P0 ;  /* 0x000000ff0a0a7207 */ /* 0x000fe20000000000 */
[----:B------:R-:W-:Y:S01]  /*38d0*/  USEL UR6, URZ, 0x1, UP0 ;  /* 0x00000001ff067887 */ /* 0x000fe20008000000 */
[----:B------:R-:W-:Y:S01]  /*38e0*/  LOP3.LUT R9, R9, R0, RZ, 0x3c, !PT ;  /* 0x0000000009097212 */ /* 0x000fe200078e3cff */
[----:B------:R-:W-:Y:S01]  /*38f0*/  USEL UR30, UR4, URZ, UP0 ;  /* 0x000000ff041e7287 */ /* 0x000fe20008000000 */
[----:B------:R1:W-:Y:S03]  /*3900*/  UTCBAR [UR5], URZ ;  /* 0x000000ff050073e9 */ /* 0x0003e600080000ff */
[----:B------:R-:W-:Y:S01]  /*3910*/  LOP3.LUT R11, R11, UR6, RZ, 0x3c, !PT ;  /* 0x000000060b0b7c12 */ /* 0x000fe2000f8e3cff */
[----:B------:R-:W-:Y:S07]  /*3920*/  @P1 BRA `(.L_x_66) ;  /* 0xfffffff800881947 */ /* 0x000fee000383ffff */
[----:B------:R-:W2:Y:S01]  /*3930*/  S2UR UR8, SR_CgaCtaId ;  /* 0x00000000000879c3 */ /* 0x000ea20000008800 */
[----:B------:R-:W-:Y:S01]  /*3940*/  ELECT P0, URZ, PT ;  /* 0x0000000000ff782f */ /* 0x000fe20003800000 */
[----:B------:R-:W-:Y:S01]  /*3950*/  IMAD.MOV.U32 R0, RZ, RZ, 0x1 ;  /* 0x00000001ff007424 */ /* 0x000fe200078e00ff */
[----:B------:R-:W-:Y:S01]  /*3960*/  UIADD3 UR26, UPT, UPT, UR26, 0xc0, URZ ;  /* 0x000000c01a1a7890 */ /* 0x000fe2000fffe0ff */
[----:B------:R-:W-:Y:S01]  /*3970*/  SHF.L.U32 R2, R11, 0x1f, RZ ;  /* 0x0000001f0b027819 */ /* 0x000fe200000006ff */
[----:B------:R-:W-:-:S03]  /*3980*/  UMOV UR4, 0x40 ;  /* 0x0000004000047882 */ /* 0x000fc60000000000 */
[----:B------:R-:W-:Y:S01]  /*3990*/  UVIRTCOUNT.DEALLOC.SMPOOL 0x80 ;  /* 0x000000800000784c */ /* 0x000fe20000000000 */
[----:B--2---:R-:W-:Y:S02]  /*39a0*/  ULEA UR8, UR8, UR4, 0x18 ;  /* 0x0000000408087291 */ /* 0x004fe4000f8ec0ff */
[----:B------:R-:W-:-:S07]  /*39b0*/  ULEA UR4, UR30, UR26, 0x3 ;  /* 0x0000001a1e047291 */ /* 0x000fce000f8e18ff */
[----:B------:R2:W-:Y:S02]  /*39c0*/  @P0 STS.U8 [UR8+0x1c], R0 ;  /* 0x00001c00ff000988 */ /* 0x0005e40008000008 */
[----:B------:R-:W4:Y:S02]  /*39d0*/  SYNCS.PHASECHK.TRANS64.TRYWAIT P0, [UR4], R2 ;  /* 0x00000002ff0075a7 */ /* 0x000f240008001104 */
[----:B--2-4-:R-:W-:Y:S05]  /*39e0*/  @!P0 BRA `(.L_x_67) ;  /* 0x0000004000308947 */ /* 0x014fea0003800000 */
.L_x_142:
[----:B------:R-:W-:-:S04]  /*39f0*/  UIADD3 UR4, UPT, UPT, UR30, 0x1, URZ ;  /* 0x000000011e047890 */ /* 0x000fc8000fffe0ff */
[----:B------:R-:W-:-:S04]  /*3a00*/  UISETP.NE.AND UP0, UPT, UR4, 0x4, UPT ;  /* 0x000000040400788c */ /* 0x000fc8000bf05270 */
[----:B------:R-:W-:Y:S02]  /*3a10*/  USEL UR6, URZ, 0x1, UP0 ;  /* 0x00000001ff067887 */ /* 0x000fe40008000000 */
[----:B------:R-:W-:-:S04]  /*3a20*/  USEL UR4, UR4, URZ, UP0 ;  /* 0x000000ff04047287 */ /* 0x000fc80008000000 */
[----:B-1----:R-:W-:Y:S01]  /*3a30*/  ULEA UR5, UR4, UR26, 0x3 ;  /* 0x0000001a04057291 */ /* 0x002fe2000f8e18ff */
[----:B--2---:R-:W-:-:S04]  /*3a40*/  LOP3.LUT R2, R11, UR6, RZ, 0x3c, !PT ;  /* 0x000000060b027c12 */ /* 0x004fc8000f8e3cff */
[----:B------:R-:W-:-:S04]  /*3a50*/  SHF.L.U32 R3, R2, 0x1f, RZ ;  /* 0x0000001f02037819 */ /* 0x000fc800000006ff */
[----:B------:R-:W1:Y:S02]  /*3a60*/  SYNCS.PHASECHK.TRANS64.TRYWAIT P0, [UR5], R3 ;  /* 0x00000003ff0075a7 */ /* 0x000e640008001105 */
[----:B-1----:R-:W-:Y:S05]  /*3a70*/  @!P0 BRA `(.L_x_68) ;  /* 0x0000004000248947 */ /* 0x002fea0003800000 */
.L_x_144:
        /* <DEDUP_REMOVED lines=9> */
.L_x_146:
[----:B------:R-:W-:-:S04]  /*3b10*/  UIADD3 UR4, UPT, UPT, UR4, 0x1, URZ ;  /* 0x0000000104047890 */ /* 0x000fc8000fffe0ff */
[----:B------:R-:W-:-:S04]  /*3b20*/  UISETP.NE.AND UP0, UPT, UR4, 0x4, UPT ;  /* 0x000000040400788c */ /* 0x000fc8000bf05270 */
[----:B------:R-:W-:Y:S02]  /*3b30*/  USEL UR5, URZ, 0x1, UP0 ;  /* 0x00000001ff057887 */ /* 0x000fe40008000000 */
[----:B------:R-:W-:-:S04]  /*3b40*/  USEL UR4, UR4, URZ, UP0 ;  /* 0x000000ff04047287 */ /* 0x000fc80008000000 */
[----:B------:R-:W-:Y:S01]  /*3b50*/  ULEA UR4, UR4, UR26, 0x3 ;  /* 0x0000001a04047291 */ /* 0x000fe2000f8e18ff */
[----:B------:R-:W-:-:S04]  /*3b60*/  LOP3.LUT R2, R2, UR5, RZ, 0x3c, !PT ;  /* 0x0000000502027c12 */ /* 0x000fc8000f8e3cff */
[----:B------:R-:W-:-:S04]  /*3b70*/  SHF.L.U32 R2, R2, 0x1f, RZ ;  /* 0x0000001f02027819 */ /* 0x000fc800000006ff */
[----:B------:R-:W2:Y:S02]  /*3b80*/  SYNCS.PHASECHK.TRANS64.TRYWAIT P0, [UR4], R2 ;  /* 0x00000002ff0075a7 */ /* 0x000ea40008001104 */
[----:B--2---:R-:W-:Y:S05]  /*3b90*/  @!P0 BRA `(.L_x_70) ;  /* 0x00000040000c8947 */ /* 0x004fea0003800000 */
.L_x_148:
[----:B------:R-:W-:Y:S01]  /*3ba0*/  NOP ;  /* 0x0000000000007918 */ /* 0x000fe20000000000 */
[----:B-1----:R-:W1:Y:S01]  /*3bb0*/  LDS R0, [UR8+0x14] ;  /* 0x00001408ff007984 */ /* 0x002e620008000800 */
[----:B------:R-:W-:Y:S01]  /*3bc0*/  ULOP3.LUT UR4, UR42, 0xffff, URZ, 0xc0, !UPT ;  /* 0x0000ffff2a047892 */ /* 0x000fe2000f8ec0ff */
[----:B------:R-:W-:Y:S01]  /*3bd0*/  UMOV UR5, 0xffff ;  /* 0x0000ffff00057882 */ /* 0x000fe20000000000 */
[----:B------:R-:W-:Y:S02]  /*3be0*/  UMOV UR6, 0x1 ;  /* 0x0000000100067882 */ /* 0x000fe40000000000 */
[----:B------:R-:W-:-:S04]  /*3bf0*/  USHF.R.U32.HI UR4, URZ, 0x5, UR4 ;  /* 0x00000005ff047899 */ /* 0x000fc80008011604 */
[----:B------:R-:W-:Y:S02]  /*3c00*/  USHF.L.U32 UR5, UR5, UR4, URZ ;  /* 0x0000000405057299 */ /* 0x000fe400080006ff */
[----:B------:R-:W-:-:S04]  /*3c10*/  USHF.L.U32 UR4, UR6, UR4, URZ ;  /* 0x0000000406047299 */ /* 0x000fc800080006ff */
[----:B-1----:R-:W-:-:S04]  /*3c20*/  LOP3.LUT R0, R0, UR5, RZ, 0xc0, !PT ;  /* 0x0000000500007c12 */ /* 0x002fc8000f8ec0ff */
[----:B------:R-:W-:-:S13]  /*3c30*/  ISETP.NE.AND P0, PT, R0, UR5, PT ;  /* 0x0000000500007c0c */ /* 0x000fda000bf05270 */
[----:B------:R-:W-:Y:S05]  /*3c40*/  @P0 BRA `(.L_x_71) ;  /* 0x0000000000580947 */ /* 0x000fea0003800000 */
[----:B------:R-:W1:Y:S02]  /*3c50*/  LDS R0, [UR8+0x18] ;  /* 0x00001808ff007984 */ /* 0x000e640008000800 */
[----:B-1----:R-:W-:-:S04]  /*3c60*/  LOP3.LUT R0, R0, UR4, RZ, 0xc0, !PT ;  /* 0x0000000400007c12 */ /* 0x002fc8000f8ec0ff */
[----:B------:R-:W-:-:S13]  /*3c70*/  ISETP.NE.AND P0, PT, R0, UR4, PT ;  /* 0x0000000400007c0c */ /* 0x000fda000bf05270 */
[----:B------:R-:W-:Y:S05]  /*3c80*/  @P0 BRA `(.L_x_72) ;  /* 0x00000000003c0947 */ /* 0x000fea0003800000 */
[----:B------:R-:W1:Y:S01]  /*3c90*/  S2R R2, SR_LANEID ;  /* 0x0000000000027919 */ /* 0x000e620000000000 */
[----:B------:R-:W-:-:S06]  /*3ca0*/  ULOP3.LUT UR5, URZ, UR5, URZ, 0x33, !UPT ;  /* 0x00000005ff057292 */ /* 0x000fcc000f8e33ff */
[----:B------:R-:W-:-:S04]  /*3cb0*/  IMAD.U32 R0, RZ, RZ, UR5 ;  /* 0x00000005ff007e24 */ /* 0x000fc8000f8e00ff */
[----:B------:R2:W4:Y:S02]  /*3cc0*/  REDUX UR7, R0 ;  /* 0x00000000000773c4 */ /* 0x0005240000000000 */
[----:B------:R1:W-:Y:S01]  /*3cd0*/  UTCATOMSWS.AND URZ, UR5 ;  /* 0x0000000500ff79e3 */ /* 0x0003e20008000000 */
[----:B--2---:R-:W-:Y:S01]  /*3ce0*/  LOP3.LUT R0, RZ, UR4, RZ, 0x33, !PT ;  /* 0x00000004ff007c12 */ /* 0x004fe2000f8e33ff */
[----:B------:R-:W-:Y:S02]  /*3cf0*/  VOTEU.ANY UR4, UPT, PT ;  /* 0x0000000000047886 */ /* 0x000fe400038e0100 */
[----:B------:R-:W-:Y:S02]  /*3d00*/  UFLO.U32 UR4, UR4 ;  /* 0x00000004000472bd */ /* 0x000fe400080e0000 */
[----:B------:R-:W2:Y:S04]  /*3d10*/  REDUX UR6, R0 ;  /* 0x00000000000673c4 */ /* 0x000ea80000000000 */
[----:B-1----:R-:W-:-:S02]  /*3d20*/  ISETP.EQ.U32.AND P0, PT, R2, UR4, PT ;  /* 0x0000000402007c0c */ /* 0x002fc4000bf02070 */
[----:B----4-:R-:W-:-:S11]  /*3d30*/  MOV R2, UR7 ;  /* 0x0000000700027c02 */ /* 0x010fd60008000f00 */
[----:B------:R1:W-:Y:S01]  /*3d40*/  @P0 ATOMS.AND RZ, [UR8+0x14], R2 ;  /* 0x00001402ffff098c */ /* 0x0003e2000a800008 */
[----:B--2---:R-:W-:-:S05]  /*3d50*/  IMAD.U32 R0, RZ, RZ, UR6 ;  /* 0x00000006ff007e24 */ /* 0x004fca000f8e00ff */
[----:B------:R1:W-:Y:S01]  /*3d60*/  @P0 ATOMS.AND RZ, [UR8+0x18], R0 ;  /* 0x00001800ffff098c */ /* 0x0003e2000a800008 */
[----:B------:R-:W-:Y:S05]  /*3d70*/  BRA `(.L_x_73) ;  /* 0x0000000000147947 */ /* 0x000fea0003800000 */
.L_x_72:
[----:B------:R-:W-:Y:S02]  /*3d80*/  MOV R2, 0x3da0 ;  /* 0x00003da000027802 */ /* 0x000fe40000000f00 */
[----:B---3-5:R-:W-:Y:S05]  /*3d90*/  CALL.REL.NOINC `($__internal_0_$__cuda_sm10x_tcgen05_guardrail_trap_col_being_dealloced_not_returned_by_alloc) ;  /* 0x0000004000807944 */ /* 0x028fea0003c00000 */
[----:B------:R-:W-:Y:S05]  /*3da0*/  BRA `(.L_x_73) ;  /* 0x0000000000087947 */ /* 0x000fea0003800000 */
.L_x_71:
[----:B------:R-:W-:Y:S02]  /*3db0*/  MOV R2, 0x3dd0 ;  /* 0x00003dd000027802 */ /* 0x000fe40000000f00 */
[----:B---3-5:R-:W-:Y:S05]  /*3dc0*/  CALL.REL.NOINC `($__internal_2_$__cuda_sm10x_tcgen05_guardrail_trap_unallocated_columns_being_dealloced) ;  /* 0x00000040008c7944 */ /* 0x028fea0003c00000 */
.L_x_73:
[----:B------:R-:W-:Y:S01]  /*3dd0*/  NOP ;  /* 0x0000000000007918 */ /* 0x000fe20000000000 */
[----:B------:R-:W-:Y:S05]  /*3de0*/  EXIT ;  /* 0x000000000000794d */ /* 0x000fea0003800000 */
.L_x_55:
[----:B------:R-:W-:-:S09]  /*3df0*/  UISETP.NE.OR UP0, UPT, UR18, 0x3, !UP3 ;  /* 0x000000031200788c */ /* 0x000fd2000df05670 */
[----:B------:R-:W-:Y:S05]  /*3e00*/  BRA.U UP0, `(.L_x_74) ;  /* 0x0000001100247547 */ /* 0x000fea000b800000 */
[----:B------:R-:W2:Y:S01]  /*3e10*/  LDCU.64 UR4, c[0x0][0x888] ;  /* 0x00011100ff0477ac */ /* 0x000ea20008000a00 */
[----:B------:R-:W3:Y:S01]  /*3e20*/  LDC.64 R12, c[0x0][0x348] ;  /* 0x0000d200ff0c7b82 */ /* 0x000ee20000000a00 */
[----:B------:R-:W-:Y:S02]  /*3e30*/  HFMA2 R9, -RZ, RZ, 0, 0 ;  /* 0x00000000ff097431 */ /* 0x000fe400000001ff */
[----:B------:R-:W-:Y:S01]  /*3e40*/  IMAD.MOV.U32 R11, RZ, RZ, 0x1 ;  /* 0x00000001ff0b7424 */ /* 0x000fe200078e00ff */
[----:B------:R-:W4:Y:S01]  /*3e50*/  LDCU UR37, c[0x0][0x370] ;  /* 0x00006e00ff2577ac */ /* 0x000f220008000800 */
[----:B------:R-:W-:Y:S01]  /*3e60*/  IMAD.MOV.U32 R10, RZ, RZ, RZ ;  /* 0x000000ffff0a7224 */ /* 0x000fe200078e00ff */
[----:B------:R-:W-:Y:S01]  /*3e70*/  MOV R3, 0x1000 ;  /* 0x0000100000037802 */ /* 0x000fe20000000f00 */
[----:B------:R-:W4:Y:S01]  /*3e80*/  LDCU.128 UR32, c[0x0][0xb10] ;  /* 0x00016200ff2077ac */ /* 0x000f220008000c00 */
[----:B------:R-:W1:Y:S01]  /*3e90*/  LDCU UR31, c[0x0][0x374] ;  /* 0x00006e80ff1f77ac */ /* 0x000e620008000800 */
[----:B------:R-:W1:Y:S01]  /*3ea0*/  LDCU.64 UR28, c[0x0][0x890] ;  /* 0x00011200ff1c77ac */ /* 0x000e620008000a00 */
[----:B--2---:R-:W-:Y:S01]  /*3eb0*/  UISETP.NE.U32.AND UP0, UPT, UR4, URZ, UPT ;  /* 0x000000ff0400728c */ /* 0x004fe2000bf05070 */
[----:B------:R-:W2:Y:S01]  /*3ec0*/  LDCU UR15, c[0x0][0xb0c] ;  /* 0x00016180ff0f77ac */ /* 0x000ea20008000800 */
[----:B------:R-:W3:Y:S01]  /*3ed0*/  LDCU UR41, c[0x0][0xb20] ;  /* 0x00016400ff2977ac */ /* 0x000ee20008000800 */
[----:B------:R-:W3:Y:S01]  /*3ee0*/  LDCU UR4, c[0x0][0xb30] ;  /* 0x00016600ff0477ac */ /* 0x000ee20008000800 */
[----:B----4-:R-:W-:-:S02]  /*3ef0*/  UIMAD.WIDE.U32 UR6, UR37, UR32, URZ ;  /* 0x00000020250672a5 */ /* 0x010fc4000f8e00ff */
[----:B-1----:R-:W-:Y:S02]  /*3f00*/  UIMAD.WIDE.U32 UR8, UR31, UR35, URZ ;  /* 0x000000231f0872a5 */ /* 0x002fe4000f8e00ff */
[----:B------:R-:W-:Y:S02]  /*3f10*/  USEL UR40, URZ, 0x1, UP5 ;  /* 0x00000001ff287887 */ /* 0x000fe4000a800000 */
[----:B------:R-:W-:Y:S02]  /*3f20*/  UISETP.NE.U32.AND UP6, UPT, UR28, URZ, UPT ;  /* 0x000000ff1c00728c */ /* 0x000fe4000bfc5070 */
[----:B------:R-:W-:Y:S01]  /*3f30*/  UISETP.NE.AND.EX UP5, UPT, UR5, URZ, UPT, UP0 ;  /* 0x000000ff0500728c */ /* 0x000fe2000bfa5300 */
[----:B------:R-:W-:Y:S01]  /*3f40*/  UMOV UR24, 0x400 ;  /* 0x0000040000187882 */ /* 0x000fe20000000000 */
[----:B------:R-:W-:Y:S01]  /*3f50*/  UISETP.NE.AND UP0, UPT, UR42, 0x1, UPT ;  /* 0x000000012a00788c */ /* 0x000fe2000bf05270 */
[----:B------:R-:W-:Y:S01]  /*3f60*/  UMOV UR6, UR7 ;  /* 0x0000000700067c82 */ /* 0x000fe20008000000 */
[----:B------:R-:W-:Y:S01]  /*3f70*/  UMOV UR38, UR9 ;  /* 0x0000000900267c82 */ /* 0x000fe20008000000 */
[----:B--2---:R-:W-:Y:S01]  /*3f80*/  UISETP.NE.AND UP0, UPT, UR15, 0x1, UPT ;  /* 0x000000010f00788c */ /* 0x004fe2000bf05270 */
[----:B------:R-:W-:Y:S01]  /*3f90*/  UMOV UR25, URZ ;  /* 0x000000ff00197c82 */ /* 0x000fe20008000000 */
[----:B------:R-:W-:-:S02]  /*3fa0*/  UPLOP3.LUT UP4, UPT, UPT, UPT, UPT, 0x40, 0x4 ;  /* 0x000000000004789c */ /* 0x000fc40003f8e870 */
[----:B------:R-:W-:Y:S01]  /*3fb0*/  UISETP.GE.AND UP2, UPT, UR42, 0x1, UPT ;  /* 0x000000012a00788c */ /* 0x000fe2000bf46270 */
[----:B------:R-:W1:Y:S01]  /*3fc0*/  LDCU.64 UR16, c[0x0][0xb28] ;  /* 0x00016500ff1077ac */ /* 0x000e620008000a00 */
[----:B------:R-:W-:Y:S02]  /*3fd0*/  ULEA UR24, UR54, UR24, 0x18 ;  /* 0x0000001836187291 */ /* 0x000fe4000f8ec0ff */
[----:B------:R-:W-:Y:S02]  /*3fe0*/  UISETP.NE.AND.EX UP6, UPT, UR29, URZ, UPT, UP6 ;  /* 0x000000ff1d00728c */ /* 0x000fe4000bfc5360 */
[----:B------:R-:W-:Y:S02]  /*3ff0*/  USHF.R.U32.HI UR39, URZ, UR33, UR6 ;  /* 0x00000021ff277299 */ /* 0x000fe40008011606 */
[----:B---3--:R-:W-:Y:S02]  /*4000*/  USHF.R.U32.HI UR38, URZ, UR41, UR38 ;  /* 0x00000029ff267299 */ /* 0x008fe40008011626 */
[----:B------:R-:W-:-:S02]  /*4010*/  UISETP.NE.AND UP0, UPT, UR34, 0x1, UPT ;  /* 0x000000012200788c */ /* 0x000fc4000bf05270 */
[----:B------:R-:W-:-:S11]  /*4020*/  UISETP.NE.AND UP3, UPT, UR4, 0x1, UPT ;  /* 0x000000010400788c */ /* 0x000fd6000bf65270 */
.L_x_83:
[C---:B------:R-:W-:Y:S02]  /*4030*/  LEA R8, R10.reuse, UR24, 0x3 ;  /* 0x000000180a087c11 */ /* 0x040fe4000f8e18ff */
[----:B------:R-:W-:Y:S02]  /*4040*/  SHF.L.U32 R0, R9, 0x1f, RZ ;  /* 0x0000001f09007819 */ /* 0x000fe400000006ff */
[----:B------:R-:W-:Y:S02]  /*4050*/  LEA R4, R10, UR24, 0x4 ;  /* 0x000000180a047c11 */ /* 0x000fe4000f8e20ff */
[----:B--2---:R-:W2:Y:S02]  /*4060*/  SYNCS.PHASECHK.TRANS64.TRYWAIT P0, [R8+URZ+0x80], R0 ;  /* 0x00008000080075a7 */ /* 0x004ea400080011ff */
[----:B--2---:R-:W-:Y:S05]  /*4070*/  @!P0 BRA `(.L_x_75) ;  /* 0x0000003800ec8947 */ /* 0x004fea0003800000 */
.L_x_149:
[----:B------:R-:W3:Y:S01]  /*4080*/  LDS.128 R4, [R4+0x110] ;  /* 0x0001100004047984 */ /* 0x000ee20000000c00 */
[----:B------:R-:W-:Y:S01]  /*4090*/  UISETP.GE.AND UP0, UPT, UR42, 0x1, UPT ;  /* 0x000000012a00788c */ /* 0x000fe2000bf06270 */
[----:B------:R-:W-:Y:S01]  /*40a0*/  @!PT LDS RZ, [RZ] ;  /* 0x00000000fffff984 */ /* 0x000fe20000000800 */
[----:B------:R-:W-:Y:S01]  /*40b0*/  @!PT LDS RZ, [RZ] ;  /* 0x00000000fffff984 */ /* 0x000fe20000000800 */
[----:B------:R-:W-:Y:S01]  /*40c0*/  @!PT LDS RZ, [RZ] ;  /* 0x00000000fffff984 */ /* 0x000fe20000000800 */
[----:B------:R-:W-:Y:S01]  /*40d0*/  @!PT LDS RZ, [RZ] ;  /* 0x00000000fffff984 */ /* 0x000fe20000000800 */
[----:B------:R4:W-:Y:S06]  /*40e0*/  MEMBAR.ALL.CTA ;  /* 0x0000000000007992 */ /* 0x0009ec0000008000 */
[----:B----4-:R-:W4:Y:S01]  /*40f0*/  FENCE.VIEW.ASYNC.S ;  /* 0x00000000000073c6 */ /* 0x010f220000000000 */
[----:B---3--:R-:W-:Y:S11]  /*4100*/  LOP3.LUT P0, RZ, R6, 0x1, RZ, 0xc0, !PT ;  /* 0x0000000106ff7812 */ /* 0x008ff6000780c0ff */
[----:B------:R-:W-:Y:S02]  /*4110*/  @!UPT UIADD3 URZ, UPT, UPT, URZ, URZ, URZ ;  /* 0x000000fffffff290 */ /* 0x000fe4000fffe0ff */
[----:B----4-:R-:W-:Y:S01]  /*4120*/  VOTEU.ANY UP2, P0 ;  /* 0x0000000000ff7886 */ /* 0x010fe20000040100 */
[----:B------:R-:W-:Y:S11]  /*4130*/  PLOP3.LUT P0, PT, PT, PT, UP2, 0x80, 0x8 ;  /* 0x000000000008781c */ /* 0x000ff60003f0f028 */
[----:B------:R-:W-:Y:S02]  /*4140*/  @!UPT UIADD3 URZ, UPT, UPT, URZ, URZ, URZ ;  /* 0x000000fffffff290 */ /* 0x000fe4000fffe0ff */
[----:B--2---:R-:W-:Y:S02]  /*4150*/  @P0 SHF.R.U32.HI R0, RZ, 0x10, R5 ;  /* 0x00000010ff000819 */ /* 0x004fe40000011605 */
[----:B------:R-:W-:Y:S02]  /*4160*/  @P0 MOV R2, R4 ;  /* 0x0000000400020202 */ /* 0x000fe40000000f00 */
[----:B------:R-:W-:Y:S01]  /*4170*/  @P0 R2UR UR4, R0 ;  /* 0x00000000000402ca */ /* 0x000fe200000e0000 */
[----:B------:R-:W-:Y:S01]  /*4180*/  VIADD R0, R8, 0x90 ;  /* 0x0000009008007836 */ /* 0x000fe20000000000 */
[----:B------:R-:W-:Y:S02]  /*4190*/  @P0 LOP3.LUT R4, R5, 0xffff, RZ, 0xc0, !PT ;  /* 0x0000ffff05040812 */ /* 0x000fe400078ec0ff */
[----:B------:R-:W-:Y:S02]  /*41a0*/  @P0 R2UR UR6, R2 ;  /* 0x00000000020602ca */ /* 0x000fe400000e0000 */
[----:B------:R-:W-:Y:S02]  /*41b0*/  PRMT R0, RZ, 0x654, R0 ;  /* 0x00000654ff007816 */ /* 0x000fe40000000000 */
[----:B------:R-:W-:Y:S02]  /*41c0*/  @P0 R2UR UR5, R4 ;  /* 0x00000000040502ca */ /* 0x000fe400000e0000 */
[----:B------:R2:W-:Y:S03]  /*41d0*/  SYNCS.ARRIVE.TRANS64.RED.A1T0 RZ, [R0+URZ], RZ ;  /* 0x000000ff00ff79a7 */ /* 0x0005e600081004ff */
[----:B------:R-:W-:Y:S04]  /*41e0*/  @UP2 UMOV UR27, UR4 ;  /* 0x00000004001b2c82 */ /* 0x000fe80008000000 */
[----:B------:R-:W-:Y:S04]  /*41f0*/  @UP2 UMOV UR14, UR6 ;  /* 0x00000006000e2c82 */ /* 0x000fe80008000000 */
[----:B------:R-:W-:Y:S01]  /*4200*/  @UP2 UMOV UR13, UR5 ;  /* 0x00000005000d2c82 */ /* 0x000fe20008000000 */
[----:B------:R-:W-:Y:S05]  /*4210*/  BRA.U !UP0, `(.L_x_76) ;  /* 0x0000000108c07547 */ /* 0x000fea000b800000 */
[----:B------:R-:W-:Y:S02]  /*4220*/  UIMAD.WIDE.U32 UR8, UR13, UR35, URZ ;  /* 0x000000230d0872a5 */ /* 0x000fe4000f8e00ff */
[----:B------:R-:W-:Y:S02]  /*4230*/  UP2UR UR12, UPR, URZ, 0x4 ;  /* 0x00000004ff0c7883 */ /* 0x000fe40008000000 */
[----:B------:R-:W-:Y:S02]  /*4240*/  UISETP.NE.AND UP2, UPT, UR34, 0x1, UPT ;  /* 0x000000012200788c */ /* 0x000fe4000bf45270 */
[----:B------:R-:W-:Y:S02]  /*4250*/  UIMAD.WIDE.U32 UR10, UR14, UR32, URZ ;  /* 0x000000200e0a72a5 */ /* 0x000fe4000f8e00ff */
[----:B------:R-:W-:Y:S02]  /*4260*/  USEL UR4, UR31, UR38, !UP2 ;  /* 0x000000261f047287 */ /* 0x000fe4000d000000 */
[----:B------:R-:W-:Y:S02]  /*4270*/  UISETP.NE.AND UP0, UPT, UR15, 0x1, UPT ;  /* 0x000000010f00788c */ /* 0x000fe4000bf05270 */
[----:B------:R-:W-:Y:S02]  /*4280*/  UP2UR UR22, UPR, URZ, 0x2 ;  /* 0x00000002ff167883 */ /* 0x000fe40008000000 */
[----:B------:R-:W-:Y:S02]  /*4290*/  UISETP.NE.AND UP1, UPT, UR42, 0x1, UPT ;  /* 0x000000012a00788c */ /* 0x000fe4000bf25270 */
[----:B-1----:R-:W-:Y:S02]  /*42a0*/  UIMAD.WIDE.U32 UR18, UR4, UR16, URZ ;  /* 0x00000010041272a5 */ /* 0x002fe4000f8e00ff */
[----:B------:R-:W-:Y:S01]  /*42b0*/  USEL UR7, UR37, UR39, !UP0 ;  /* 0x0000002725077287 */ /* 0x000fe2000c000000 */
[----:B------:R-:W-:Y:S02]  /*42c0*/  UMOV UR5, UR9 ;  /* 0x0000000900057c82 */ /* 0x000fe40008000000 */
[----:B------:R-:W-:Y:S02]  /*42d0*/  USHF.R.U32.HI UR6, URZ, UR41, UR5 ;  /* 0x00000029ff067299 */ /* 0x000fe40008011605 */
[----:B------:R-:W-:Y:S02]  /*42e0*/  UIMAD.WIDE.U32 UR20, UR7, UR16, URZ ;  /* 0x00000010071472a5 */ /* 0x000fe4000f8e00ff */
[----:B------:R-:W-:Y:S02]  /*42f0*/  USEL UR6, UR13, UR6, !UP2 ;  /* 0x000000060d067287 */ /* 0x000fe4000d000000 */
[----:B------:R-:W-:Y:S01]  /*4300*/  UISETP.NE.AND UP2, UPT, UR12, URZ, UPT ;  /* 0x000000ff0c00728c */ /* 0x000fe2000bf45270 */
[----:B------:R-:W-:Y:S01]  /*4310*/  UMOV UR5, UR11 ;  /* 0x0000000b00057c82 */ /* 0x000fe20008000000 */
[----:B------:R-:W-:Y:S02]  /*4320*/  UIMAD.WIDE.U32 UR10, UR6, UR16, URZ ;  /* 0x00000010060a72a5 */ /* 0x000fe4000f8e00ff */
[----:B------:R-:W-:Y:S03]  /*4330*/  USHF.R.U32.HI UR8, URZ, UR33, UR5 ;  /* 0x00000021ff087299 */ /* 0x000fe60008011605 */
[----:B------:R-:W-:Y:S02]  /*4340*/  UMOV UR5, UR19 ;  /* 0x0000001300057c82 */ /* 0x000fe40008000000 */
[----:B------:R-:W-:Y:S03]  /*4350*/  @UP1 USHF.R.U32.HI UR4, URZ, UR17, UR5 ;  /* 0x00000011ff041299 */ /* 0x000fe60008011605 */
[----:B------:R-:W-:Y:S01]  /*4360*/  UMOV UR5, UR21 ;  /* 0x0000001500057c82 */ /* 0x000fe20008000000 */
[----:B------:R-:W-:Y:S02]  /*4370*/  UIMAD UR4, UR42, UR4, URZ ;  /* 0x000000042a0472a4 */ /* 0x000fe4000f8e02ff */
[----:B------:R-:W-:Y:S02]  /*4380*/  @UP1 USHF.R.U32.HI UR7, URZ, UR17, UR5 ;  /* 0x00000011ff071299 */ /* 0x000fe40008011605 */
[----:B------:R-:W-:Y:S02]  /*4390*/  USEL UR5, UR14, UR8, !UP0 ;  /* 0x000000080e057287 */ /* 0x000fe4000c000000 */
[----:B------:R-:W-:Y:S02]  /*43a0*/  UIMAD UR8, UR42, UR7, URZ ;  /* 0x000000072a0872a4 */ /* 0x000fe4000f8e02ff */
[----:B------:R-:W-:Y:S03]  /*43b0*/  UISETP.GE.AND UP0, UPT, UR6, UR4, UPT ;  /* 0x000000040600728c */ /* 0x000fe6000bf06270 */
[----:B------:R-:W-:Y:S01]  /*43c0*/  UMOV UR4, UR11 ;  /* 0x0000000b00047c82 */ /* 0x000fe20008000000 */
[----:B------:R-:W-:Y:S02]  /*43d0*/  UISETP.GE.OR UP0, UPT, UR5, UR8, UP0 ;  /* 0x000000080500728c */ /* 0x000fe40008706670 */
[----:B------:R-:W-:Y:S02]  /*43e0*/  USHF.R.U32.HI UR4, URZ, UR17, UR4 ;  /* 0x00000011ff047299 */ /* 0x000fe40008011604 */
[----:B------:R-:W-:Y:S02]  /*43f0*/  UIMAD.WIDE.U32 UR8, UR5, UR16, URZ ;  /* 0x00000010050872a5 */ /* 0x000fe4000f8e00ff */
[----:B------:R-:W-:Y:S04]  /*4400*/  USEL UR10, UR6, UR4, !UP1 ;  /* 0x00000004060a7287 */ /* 0x000fe8000c800000 */
[----:B------:R-:W-:Y:S01]  /*4410*/  UIADD3 UR11, UPT, UPT, -UR10, URZ, URZ ;  /* 0x000000ff0a0b7290 */ /* 0x000fe2000fffe1ff */
[----:B------:R-:W-:Y:S02]  /*4420*/  @!UP0 UMOV UR4, UR9 ;  /* 0x0000000900048c82 */ /* 0x000fe40008000000 */
[----:B------:R-:W-:Y:S02]  /*4430*/  @!UP0 USHF.R.U32.HI UR4, URZ, UR17, UR4 ;  /* 0x00000011ff048299 */ /* 0x000fe40008011604 */
[----:B------:R-:W-:Y:S02]  /*4440*/  UIMAD UR8, UR42, UR11, UR6 ;  /* 0x0000000b2a0872a4 */ /* 0x000fe4000f8e0206 */
[----:B------:R-:W-:Y:S02]  /*4450*/  @!UP0 USEL UR4, UR5, UR4, !UP1 ;  /* 0x0000000405048287 */ /* 0x000fe4000c800000 */
[----:B------:R-:W-:Y:S02]  /*4460*/  UISETP.NE.AND UP1, UPT, UR22, URZ, UPT ;  /* 0x000000ff1600728c */ /* 0x000fe4000bf25270 */
[----:B------:R-:W-:Y:S02]  /*4470*/  @!UP0 UIMAD UR8, UR7, UR8, UR4 ;  /* 0x00000008070882a4 */ /* 0x000fe4000f8e0204 */
[----:B------:R-:W-:Y:S02]  /*4480*/  @!UP0 UIADD3 UR9, UPT, UPT, UR10, -UR4, URZ ;  /* 0x800000040a098290 */ /* 0x000fe4000fffe0ff */
[----:B------:R-:W-:Y:S02]  /*4490*/  UIADD3 UR4, UPT, UPT, -UR5, URZ, URZ ;  /* 0x000000ff05047290 */ /* 0x000fe4000fffe1ff */
[----:B------:R-:W-:Y:S02]  /*44a0*/  UIADD3 UR7, UPT, UPT, -UR6, URZ, URZ ;  /* 0x000000ff06077290 */ /* 0x000fe4000fffe1ff */
[----:B------:R-:W-:Y:S02]  /*44b0*/  @!UP0 UIMAD UR6, UR9, UR42, UR5 ;  /* 0x0000002a090682a4 */ /* 0x000fe4000f8e0205 */
[----:B------:R-:W-:Y:S02]  /*44c0*/  UIMAD UR14, UR15, UR4, UR14 ;  /* 0x000000040f0e72a4 */ /* 0x000fe4000f8e020e */
[----:B------:R-:W-:Y:S01]  /*44d0*/  UIMAD UR13, UR34, UR7, UR13 ;  /* 0x00000007220d72a4 */ /* 0x000fe2000f8e020d */
[----:B------:R-:W-:Y:S02]  /*44e0*/  @!UP0 UMOV UR5, UR8 ;  /* 0x0000000800058c82 */ /* 0x000fe40008000000 */
[----:B------:R-:W-:Y:S02]  /*44f0*/  UIMAD UR14, UR5, UR15, UR14 ;  /* 0x0000000f050e72a4 */ /* 0x000fe4000f8e020e */
[----:B------:R-:W-:Y:S11]  /*4500*/  UIMAD UR13, UR6, UR34, UR13 ;  /* 0x00000022060d72a4 */ /* 0x000ff6000f8e020d */
[----:B------:R-:W-:Y:S01]  /*4510*/  @!UPT UIADD3 URZ, UPT, UPT, URZ, URZ, URZ ;  /* 0x000000fffffff290 */ /* 0x000fe2000fffe0ff */
.L_x_76:
[----:B------:R-:W3:Y:S01]  /*4520*/  @!UP3 LDCU.128 UR20, c[0x0][0xb10] ;  /* 0x00016200ff14b7ac */ /* 0x000ee20008000c00 */
[----:B------:R-:W-:Y:S04]  /*4530*/  ISETP.NE.U32.AND P0, PT, RZ, UR28, PT ;  /* 0x0000001cff007c0c */ /* 0x000fe8000bf05070 */
[----:B------:R-:W-:Y:S01]  /*4540*/  ISETP.NE.AND.EX P0, PT, RZ, UR29, PT, P0 ;  /* 0x0000001dff007c0c */ /* 0x000fe2000bf05300 */
[----:B------:R-:W4:Y:S01]  /*4550*/  @!UP3 LDCU UR5, c[0x0][0xb0c] ;  /* 0x00016180ff05b7ac */ /* 0x000f220008000800 */
[----:B------:R-:W-:Y:S02]  /*4560*/  USHF.L.U32 UR11, UR26, 0x6, URZ ;  /* 0x000000061a0b7899 */ /* 0x000fe400080006ff */
[----:B------:R-:W-:Y:S02]  /*4570*/  USHF.L.U32 UR10, UR30, 0x6, URZ ;  /* 0x000000061e0a7899 */ /* 0x000fe400080006ff */
[----:B---3--:R-:W-:Y:S07]  /*4580*/  UIMAD.WIDE.U32 UR6, UR14, UR20, URZ ;  /* 0x000000140e0672a5 */ /* 0x008fee000f8e00ff */
[----:B------:R-:W-:Y:S01]  /*4590*/  @!UP3 UMOV UR4, UR7 ;  /* 0x000000070004bc82 */ /* 0x000fe20008000000 */
[----:B----4-:R-:W-:Y:S02]  /*45a0*/  @!UP3 UISETP.NE.AND UP0, UPT, UR5, 0x1, UPT ;  /* 0x000000010500b88c */ /* 0x010fe4000bf05270 */
[----:B------:R-:W-:Y:S02]  /*45b0*/  @!UP3 USHF.R.U32.HI UR4, URZ, UR21, UR4 ;  /* 0x00000015ff04b299 */ /* 0x000fe40008011604 */
[----:B------:R-:W-:Y:S02]  /*45c0*/  UIMAD.WIDE.U32 UR6, UR13, UR23, URZ ;  /* 0x000000170d0672a5 */ /* 0x000fe4000f8e00ff */
[----:B------:R-:W-:Y:S02]  /*45d0*/  @!UP3 USEL UR8, UR14, UR4, !UP0 ;  /* 0x000000040e08b287 */ /* 0x000fe4000c000000 */
[----:B------:R-:W-:Y:S03]  /*45e0*/  @!UP3 UISETP.NE.AND UP0, UPT, UR22, 0x1, UPT ;  /* 0x000000011600b88c */ /* 0x000fe6000bf05270 */
[----:B------:R-:W-:Y:S02]  /*45f0*/  @!UP3 UMOV UR6, UR7 ;  /* 0x000000070006bc82 */ /* 0x000fe40008000000 */
[----:B------:R-:W3:Y:S02]  /*4600*/  @!UP3 LDCU UR4, c[0x0][0xb20] ;  /* 0x00016400ff04b7ac */ /* 0x000ee40008000800 */
[----:B---3--:R-:W-:Y:S04]  /*4610*/  @!UP3 USHF.R.U32.HI UR6, URZ, UR4, UR6 ;  /* 0x00000004ff06b299 */ /* 0x008fe80008011606 */
[----:B------:R-:W-:Y:S04]  /*4620*/  @!UP3 USEL UR6, UR13, UR6, !UP0 ;  /* 0x000000060d06b287 */ /* 0x000fe8000c000000 */
[----:B------:R-:W-:Y:S02]  /*4630*/  @!UP3 UIADD3 UR4, UPT, UPT, -UR8, UR6, URZ ;  /* 0x000000060804b290 */ /* 0x000fe4000fffe1ff */
[----:B------:R-:W-:Y:S02]  /*4640*/  @!UP3 UIADD3 UR6, UPT, UPT, UR8, -UR6, URZ ;  /* 0x800000060806b290 */ /* 0x000fe4000fffe0ff */
[----:B------:R-:W-:Y:S02]  /*4650*/  @!UP3 UIMAD UR14, UR4, UR5, UR14 ;  /* 0x00000005040eb2a4 */ /* 0x000fe4000f8e020e */
[----:B------:R-:W-:Y:S01]  /*4660*/  @!UP3 UIMAD UR13, UR6, UR22, UR13 ;  /* 0x00000016060db2a4 */ /* 0x000fe2000f8e020d */
[----:B------:R-:W-:Y:S11]  /*4670*/  BRA.U UP4, `(.L_x_77) ;  /* 0x0000000104107547 */ /* 0x000ff6000b800000 */
[----:B------:R-:W-:Y:S04]  /*4680*/  MOV R2, UR40 ;  /* 0x0000002800027c02 */ /* 0x000fe80008000f00 */
[----:B------:R-:W-:Y:S04]  /*4690*/  SHF.L.U32 R2, R2, 0x1f, RZ ;  /* 0x0000001f02027819 */ /* 0x000fe800000006ff */
[----:B------:R-:W3:Y:S02]  /*46a0*/  SYNCS.PHASECHK.TRANS64.TRYWAIT P1, [UR24+0x78], R2 ;  /* 0x00007802ff0075a7 */ /* 0x000ee40008021118 */
[----:B---3--:R-:W-:Y:S05]  /*46b0*/  @!P1 BRA `(.L_x_78) ;  /* 0x0000003400709947 */ /* 0x008fea0003800000 */
.L_x_77:
[----:B------:R-:W-:Y:S05]  /*46c0*/  BRA.U !UP6, `(.L_x_79) ;  /* 0x000000010e387547 */ /* 0x000fea000b800000 */
[----:B------:R-:W-:Y:S01]  /*46d0*/  UPLOP3.LUT UP1, UPT, UPT, UPT, UP5, 0x80, 0x8 ;  /* 0x000000000008789c */ /* 0x000fe20003f2f050 */
[----:B--2---:R-:W-:Y:S01]  /*46e0*/  HFMA2 R0, -RZ, RZ, 0, 5.9604644775390625e-08 ;  /* 0x00000001ff007431 */ /* 0x004fe200000001ff */
[----:B------:R-:W2:Y:S01]  /*46f0*/  LDCU.64 UR8, c[0x0][0x358] ;  /* 0x00006b00ff0877ac */ /* 0x000ea20008000a00 */
[----:B------:R-:W-:Y:S03]  /*4700*/  IMAD.MOV.U32 R45, RZ, RZ, 0x1 ;  /* 0x00000001ff2d7424 */ /* 0x000fe600078e00ff */
[----:B------:R-:W-:Y:S05]  /*4710*/  PLOP3.LUT P1, PT, PT, PT, UP1, 0x80, 0x8 ;  /* 0x000000000008781c */ /* 0x000fea0003f2f018 */
[----:B------:R-:W3:Y:S01]  /*4720*/  @UP1 LDCU.64 UR4, c[0x0][0x888] ;  /* 0x00011100ff0417ac */ /* 0x000ee20008000a00 */
[----:B------:R-:W-:Y:S07]  /*4730*/  @UP1 UIMAD UR6, UR36, UR28, URZ ;  /* 0x0000001c240612a4 */ /* 0x000fee000f8e02ff */
[----:B------:R-:W-:Y:S01]  /*4740*/  @!P1 PRMT R45, R0, 0x7610, R45 ;  /* 0x00007610002d9816 */ /* 0x000fe2000000002d */
[----:B---3--:R-:W-:Y:S06]  /*4750*/  @UP1 UIMAD.WIDE UR4, UR6, 0x4, UR4 ;  /* 0x00000004060418a5 */ /* 0x008fec000f8e0204 */
[----:B-----5:R-:W-:Y:S01]  /*4760*/  IMAD.U32 R26, RZ, RZ, UR4 ;  /* 0x00000004ff1a7e24 */ /* 0x020fe2000f8e00ff */
[----:B------:R-:W-:Y:S04]  /*4770*/  MOV R27, UR5 ;  /* 0x00000005001b7c02 */ /* 0x000fe80008000f00 */
[----:B------:R-:W3:Y:S01]  /*4780*/  @!UP1 LDCU UR4, c[0x0][0x880] ;  /* 0x00011000ff0497ac */ /* 0x000ee20008000800 */
[----:B--2---:R4:W5:Y:S02]  /*4790*/  @P1 LDG.E R26, desc[UR8][R26.64] ;  /* 0x000000081a1a1981 */ /* 0x004964000c1e1900 */
[----:B---34-:R-:W-:Y:S07]  /*47a0*/  @!P1 IMAD.U32 R26, RZ, RZ, UR4 ;  /* 0x00000004ff1a9e24 */ /* 0x018fee000f8e00ff */
.L_x_79:
[----:B-----5:R-:W-:Y:S01]  /*47b0*/  @!P0 FSETP.EQ.AND P2, PT, R26, RZ, PT ;  /* 0x000000ff1a00820b */ /* 0x020fe20003f42000 */
[----:B------:R-:W-:Y:S01]  /*47c0*/  @!UPT UIADD3 URZ, UPT, UPT, URZ, URZ, URZ ;  /* 0x000000fffffff290 */ /* 0x000fe2000fffe0ff */
[----:B------:R-:W-:Y:S11]  /*47d0*/  @!P0 BRA `(.L_x_80) ;  /* 0x0000000000148947 */ /* 0x000ff60003800000 */
[----:B------:R-:W-:Y:S02]  /*47e0*/  LOP3.LUT P0, RZ, R45, 0xff, RZ, 0xc0, !PT ;  /* 0x000000ff2dff7812 */ /* 0x000fe4000780c0ff */
[----:B------:R-:W-:Y:S04]  /*47f0*/  PLOP3.LUT P2, PT, PT, PT, UP1, 0x80, 0x8 ;  /* 0x000000000008781c */ /* 0x000fe80003f4f018 */
[----:B------:R-:W-:Y:S07]  /*4800*/  PLOP3.LUT P2, PT, P2, PT, PT, 0x8, 0x80 ;  /* 0x000000000080781c */ /* 0x000fee000174e170 */
[----:B------:R-:W-:Y:S11]  /*4810*/  @P0 FSETP.EQ.AND P2, PT, R26, RZ, PT ;  /* 0x000000ff1a00020b */ /* 0x000ff60003f42000 */
[----:B------:R-:W-:Y:S02]  /*4820*/  @!UPT UIADD3 URZ, UPT, UPT, URZ, URZ, URZ ;  /* 0x000000fffffff290 */ /* 0x000fe4000fffe0ff */
.L_x_80:
[----:B------:R-:W-:Y:S01]  /*4830*/  ULEA UR4, UR25, UR24, 0x3 ;  /* 0x0000001819047291 */ /* 0x000fe2000f8e18ff */
[----:B--2---:R-:W-:Y:S02]  /*4840*/  SHF.L.U32 R2, R11, 0x1f, RZ ;  /* 0x0000001f0b027819 */ /* 0x004fe400000006ff */
[----:B------:R-:W-:Y:S04]  /*4850*/  ELECT P1, URZ, PT ;  /* 0x0000000000ff782f */ /* 0x000fe80003820000 */
[----:B------:R-:W-:Y:S02]  /*4860*/  PLOP3.LUT P1, PT, P2, P1, PT, 0xf2, 0x2f ;  /* 0x00000000002f781c */ /* 0x000fe40001723e72 */
[----:B------:R-:W2:Y:S02]  /*4870*/  SYNCS.PHASECHK.TRANS64.TRYWAIT P0, [UR4+0x58], R2 ;  /* 0x00005802ff0075a7 */ /* 0x000ea40008001104 */
[----:B--2---:R-:W-:Y:S09]  /*4880*/  @!P0 BRA `(.L_x_81) ;  /* 0x0000003400148947 */ /* 0x004ff20003800000 */
.L_x_152:
[----:B------:R-:W-:Y:S01]  /*4890*/  VOTEU.ALL UP0, P1 ;  /* 0x0000000000ff7886 */ /* 0x000fe20000800000 */
[----:B--2---:R-:W-:Y:S01]  /*48a0*/  @!P1 IADD3 R2, P0, PT, R12, 0x580, RZ ;  /* 0x000005800c029810 */ /* 0x004fe20007f1e0ff */
[----:B------:R-:W-:Y:S01]  /*48b0*/  UIADD3 UR9, UPT, UPT, UR4, 0x40, URZ ;  /* 0x0000004004097890 */ /* 0x000fe2000fffe0ff */
[----:B------:R-:W-:Y:S01]  /*48c0*/  VIADD R10, R10, 0x1 ;  /* 0x000000010a0a7836 */ /* 0x000fe20000000000 */
[----:B------:R-:W-:Y:S01]  /*48d0*/  UMOV UR22, 0x0 ;  /* 0x0000000000167882 */ /* 0x000fe20000000000 */
[----:B------:R-:W-:Y:S01]  /*48e0*/  @!UP0 ULEA UR5, UR25, UR24, 0xc ;  /* 0x0000001819058291 */ /* 0x000fe2000f8e60ff */
[----:B------:R-:W-:Y:S01]  /*48f0*/  @!P1 IMAD.X R0, RZ, RZ, R13, P0 ;  /* 0x000000ffff009224 */ /* 0x000fe200000e060d */
[----:B------:R-:W-:Y:S01]  /*4900*/  @!P1 R2UR UR7, R2 ;  /* 0x00000000020792ca */ /* 0x000fe200000e0000 */
[----:B------:R-:W-:Y:S01]  /*4910*/  @!P1 IMAD.MOV.U32 R2, RZ, RZ, 0x1000 ;  /* 0x00001000ff029424 */ /* 0x000fe200078e00ff */
[----:B------:R-:W-:Y:S02]  /*4920*/  @!UP0 UIADD3 UR8, UPT, UPT, UR5, 0x200, URZ ;  /* 0x0000020005088890 */ /* 0x000fe4000fffe0ff */
[----:B------:R-:W-:Y:S01]  /*4930*/  UIADD3 UR5, UPT, UPT, UR25, 0x1, URZ ;  /* 0x0000000119057890 */ /* 0x000fe2000fffe0ff */
[----:B------:R-:W-:Y:S01]  /*4940*/  UMOV UR23, 0x10000000 ;  /* 0x1000000000177882 */ /* 0x000fe20000000000 */
[----:B------:R-:W-:Y:S02]  /*4950*/  UMOV UR12, UR36 ;  /* 0x00000024000c7c82 */ /* 0x000fe40008000000 */
[----:B------:R-:W-:Y:S04]  /*4960*/  UISETP.NE.AND UP0, UPT, UR5, 0x3, UPT ;  /* 0x000000030500788c */ /* 0x000fe8000bf05270 */
[----:B------:R-:W-:Y:S01]  /*4970*/  USEL UR6, UR5, URZ, UP0 ;  /* 0x000000ff05067287 */ /* 0x000fe20008000000 */
[----:B------:R-:W-:Y:S01]  /*4980*/  @!P1 R2UR UR5, R0 ;  /* 0x00000000000592ca */ /* 0x000fe200000e0000 */
[----:B------:R-:W-:Y:S01]  /*4990*/  IMAD.U32 R4, RZ, RZ, UR7 ;  /* 0x00000007ff047e24 */ /* 0x000fe2000f8e00ff */
[----:B------:R-:W-:Y:S02]  /*49a0*/  USEL UR20, URZ, 0x1, UP0 ;  /* 0x00000001ff147887 */ /* 0x000fe40008000000 */
[----:B------:R-:W-:Y:S01]  /*49b0*/  VOTEU.ALL UP0, P1 ;  /* 0x0000000000ff7886 */ /* 0x000fe20000800000 */
[----:B------:R-:W-:Y:S01]  /*49c0*/  UPRMT UR7, UR54, 0x654, UR9 ;  /* 0x0000065436077896 */ /* 0x000fe20008000009 */
[----:B------:R-:W-:Y:S02]  /*49d0*/  @!P1 R2UR UR18, R4 ;  /* 0x00000000041292ca */ /* 0x000fe400000e0000 */
[----:B------:R-:W-:Y:S04]  /*49e0*/  LOP3.LUT R11, R11, UR20, RZ, 0x3c, !PT ;  /* 0x000000140b0b7c12 */ /* 0x000fe8000f8e3cff */
[----:B------:R-:W-:Y:S01]  /*49f0*/  SHF.L.U32 R0, R11, 0x1f, RZ ;  /* 0x0000001f0b007819 */ /* 0x000fe200000006ff */
[----:B------:R-:W-:Y:S01]  /*4a00*/  IMAD.U32 R5, RZ, RZ, UR5 ;  /* 0x00000005ff057e24 */ /* 0x000fe2000f8e00ff */
[----:B------:R-:W-:Y:S04]  /*4a10*/  ULEA UR5, UR6, UR24, 0x3 ;  /* 0x0000001806057291 */ /* 0x000fe8000f8e18ff */
[----:B------:R-:W-:Y:S11]  /*4a20*/  @!P1 R2UR UR19, R5 ;  /* 0x00000000051392ca */ /* 0x000ff600000e0000 */
[----:B------:R-:W-:Y:S02]  /*4a30*/  @!UPT UIADD3 URZ, UPT, UPT, URZ, URZ, URZ ;  /* 0x000000fffffff290 */ /* 0x000fe4000fffe0ff */
[----:B------:R2:W-:Y:S01]  /*4a40*/  @!UP0 UTMALDG.3D [UR8], [UR18], desc[UR22] ;  /* 0x00001608120085b4 */ /* 0x0005e20008011000 */
[----:B------:R2:W-:Y:S01]  /*4a50*/  @!P1 SYNCS.ARRIVE.TRANS64.RED.A0TR RZ, [UR4+0x40], R2 ;  /* 0x00004002ffff99a7 */ /* 0x0005e20008300404 */
[----:B------:R-:W-:Y:S01]  /*4a60*/  SYNCS.ARRIVE.TRANS64.RED.A1T0 RZ, [UR7], RZ ;  /* 0x000000ffffff79a7 */ /* 0x000fe20008100407 */
[----:B------:R-:W3:Y:S02]  /*4a70*/  SYNCS.PHASECHK.TRANS64.TRYWAIT P0, [UR5+0x58], R0 ;  /* 0x00005800ff0075a7 */ /* 0x000ee40008001105 */
[----:B--23--:R-:W-:Y:S05]  /*4a80*/  @!P0 BRA `(.L_x_82) ;  /* 0x0000003000ac8947 */ /* 0x00cfea0003800000 */
.L_x_154:
[----:B------:R-:W-:Y:S01]  /*4a90*/  UIADD3 UR9, UPT, UPT, UR5, 0x40, URZ ;  /* 0x0000004005097890 */ /* 0x000fe2000fffe0ff */
[----:B--2---:R-:W-:Y:S01]  /*4aa0*/  @!P1 IADD3 R2, P0, PT, R12, 0x580, RZ ;  /* 0x000005800c029810 */ /* 0x004fe20007f1e0ff */
[----:B------:R-:W-:Y:S01]  /*4ab0*/  UPLOP3.LUT UP4, UPT, UPT, UPT, UPT, 0x80, 0x8 ;  /* 0x000000000008789c */ /* 0x000fe20003f8f070 */
[----:B------:R-:W-:Y:S01]  /*4ac0*/  R2UR UR22, R47 ;  /* 0x000000002f1672ca */ /* 0x000fe200000e0000 */
[----:B------:R-:W-:Y:S01]  /*4ad0*/  UMOV UR20, 0x0 ;  /* 0x0000000000147882 */ /* 0x000fe20000000000 */
[----:B------:R-:W-:Y:S01]  /*4ae0*/  UMOV UR21, 0x10000000 ;  /* 0x1000000000157882 */ /* 0x000fe20000000000 */
[----:B------:R-:W-:Y:S01]  /*4af0*/  UMOV UR12, UR36 ;  /* 0x00000024000c7c82 */ /* 0x000fe20008000000 */
[----:B------:R-:W-:Y:S01]  /*4b00*/  VOTEU.ALL UP0, P1 ;  /* 0x0000000000ff7886 */ /* 0x000fe20000800000 */
[----:B------:R-:W-:Y:S01]  /*4b10*/  @!P1 IMAD.X R0, RZ, RZ, R13, P0 ;  /* 0x000000ffff009224 */ /* 0x000fe200000e060d */
[----:B------:R-:W-:Y:S01]  /*4b20*/  R2UR UR19, R48 ;  /* 0x00000000301372ca */ /* 0x000fe200000e0000 */
[----:B------:R-:W-:Y:S01]  /*4b30*/  UMOV UR36, UR27 ;  /* 0x0000001b00247c82 */ /* 0x000fe20008000000 */
[C---:B------:R-:W-:Y:S01]  /*4b40*/  ISETP.NE.AND P0, PT, R10.reuse, 0x2, PT ;  /* 0x000000020a00780c */ /* 0x040fe20003f05270 */
[----:B------:R-:W-:Y:S02]  /*4b50*/  @!UP0 ULEA UR4, UR6, UR24, 0xc ;  /* 0x0000001806048291 */ /* 0x000fe4000f8e60ff */
[----:B------:R-:W-:Y:S01]  /*4b60*/  @!UP0 UIADD3 UR10, UPT, UPT, UR10, 0x20, URZ ;  /* 0x000000200a0a8890 */ /* 0x000fe2000fffe0ff */
[----:B------:R-:W-:Y:S01]  /*4b70*/  SEL R10, R10, RZ, P0 ;  /* 0x000000ff0a0a7207 */ /* 0x000fe20000000000 */
[----:B------:R-:W-:Y:S02]  /*4b80*/  @!UP0 UIADD3 UR8, UPT, UPT, UR4, 0x200, URZ ;  /* 0x0000020004088890 */ /* 0x000fe4000fffe0ff */
[----:B------:R-:W-:Y:S01]  /*4b90*/  UIADD3 UR4, UPT, UPT, UR6, 0x1, URZ ;  /* 0x0000000106047890 */ /* 0x000fe2000fffe0ff */
[----:B------:R-:W-:Y:S01]  /*4ba0*/  @!P1 R2UR UR6, R2 ;  /* 0x00000000020692ca */ /* 0x000fe200000e0000 */
[----:B------:R-:W-:Y:S02]  /*4bb0*/  UIADD3 UR30, UPT, UPT, UR13, UR22, URZ ;  /* 0x000000160d1e7290 */ /* 0x000fe4000fffe0ff */
[----:B------:R-:W-:Y:S02]  /*4bc0*/  UISETP.NE.AND UP0, UPT, UR4, 0x3, UPT ;  /* 0x000000030400788c */ /* 0x000fe4000bf05270 */
[----:B------:R-:W-:Y:S02]  /*4bd0*/  UIADD3 UR26, UPT, UPT, UR14, UR19, URZ ;  /* 0x000000130e1a7290 */ /* 0x000fe4000fffe0ff */
[----:B------:R-:W-:Y:S01]  /*4be0*/  USEL UR25, UR4, URZ, UP0 ;  /* 0x000000ff04197287 */ /* 0x000fe20008000000 */
[----:B------:R-:W-:Y:S01]  /*4bf0*/  @!P1 R2UR UR4, R0 ;  /* 0x00000000000492ca */ /* 0x000fe200000e0000 */
[----:B------:R-:W-:Y:S01]  /*4c00*/  USEL UR18, URZ, 0x1, UP0 ;  /* 0x00000001ff127887 */ /* 0x000fe20008000000 */
[----:B------:R-:W-:Y:S01]  /*4c10*/  SEL R0, RZ, 0x1, P0 ;  /* 0x00000001ff007807 */ /* 0x000fe20000000000 */
[----:B------:R-:W-:Y:S02]  /*4c20*/  VOTEU.ALL UP0, P1 ;  /* 0x0000000000ff7886 */ /* 0x000fe40000800000 */
[----:B------:R-:W-:Y:S01]  /*4c30*/  IMAD.U32 R4, RZ, RZ, UR6 ;  /* 0x00000006ff047e24 */ /* 0x000fe2000f8e00ff */
[----:B------:R-:W-:Y:S02]  /*4c40*/  LOP3.LUT R9, R9, R0, RZ, 0x3c, !PT ;  /* 0x0000000009097212 */ /* 0x000fe400078e3cff */
[----:B------:R-:W-:Y:S02]  /*4c50*/  LOP3.LUT R11, R11, UR18, RZ, 0x3c, !PT ;  /* 0x000000120b0b7c12 */ /* 0x000fe4000f8e3cff */
[----:B------:R-:W-:Y:S03]  /*4c60*/  @!P1 R2UR UR6, R4 ;  /* 0x00000000040692ca */ /* 0x000fe600000e0000 */
[----:B------:R-:W-:Y:S01]  /*4c70*/  IMAD.U32 R5, RZ, RZ, UR4 ;  /* 0x00000004ff057e24 */ /* 0x000fe2000f8e00ff */
[----:B------:R-:W-:Y:S04]  /*4c80*/  UPRMT UR4, UR54, 0x654, UR9 ;  /* 0x0000065436047896 */ /* 0x000fe80008000009 */
[----:B------:R-:W-:Y:S11]  /*4c90*/  @!P1 R2UR UR7, R5 ;  /* 0x00000000050792ca */ /* 0x000ff600000e0000 */
[----:B------:R-:W-:Y:S02]  /*4ca0*/  @!UPT UIADD3 URZ, UPT, UPT, URZ, URZ, URZ ;  /* 0x000000fffffff290 */ /* 0x000fe4000fffe0ff */
[----:B------:R2:W-:Y:S01]  /*4cb0*/  @!UP0 UTMALDG.3D [UR8], [UR6], desc[UR20] ;  /* 0x00001408060085b4 */ /* 0x0005e20008011000 */
[----:B------:R2:W-:Y:S01]  /*4cc0*/  @!P1 SYNCS.ARRIVE.TRANS64.RED.A0TR RZ, [UR5+0x40], R3 ;  /* 0x00004003ffff99a7 */ /* 0x0005e20008300405 */
[----:B------:R-:W-:Y:S01]  /*4cd0*/  SYNCS.ARRIVE.TRANS64.RED.A1T0 RZ, [UR4], RZ ;  /* 0x000000ffffff79a7 */ /* 0x000fe20008100404 */
[----:B------:R-:W-:Y:S05]  /*4ce0*/  BRA.U UP2, `(.L_x_83) ;  /* 0xfffffff102d07547 */ /* 0x000fea000b83ffff */
[----:B------:R-:W-:Y:S01]  /*4cf0*/  UIADD3 UR24, UPT, UPT, UR24, 0x58, URZ ;  /* 0x0000005818187890 */ /* 0x000fe2000fffe0ff */
[----:B------:R-:W-:-:S03]  /*4d00*/  SHF.L.U32 R2, R11, 0x1f, RZ ;  /* 0x0000001f0b027819 */ /* 0x000fc600000006ff */
[----:B------:R-:W-:-:S09]  /*4d10*/  ULEA UR4, UR25, UR24, 0x3 ;  /* 0x0000001819047291 */ /* 0x000fd2000f8e18ff */
[----:B------:R-:W3:Y:S02]  /*4d20*/  SYNCS.PHASECHK.TRANS64.TRYWAIT P0, [UR4], R2 ;  /* 0x00000002ff0075a7 */ /* 0x000ee40008001104 */
[----:B---3--:R-:W-:Y:S05]  /*4d30*/  @!P0 BRA `(.L_x_84) ;  /* 0x0000003000188947 */ /* 0x008fea0003800000 */
.L_x_156:
[----:B------:R-:W-:-:S04]  /*4d40*/  UIADD3 UR4, UPT, UPT, UR25, 0x1, URZ ;  /* 0x0000000119047890 */ /* 0x000fc8000fffe0ff */
[----:B------:R-:W-:-:S04]  /*4d50*/  UISETP.NE.AND UP0, UPT, UR4, 0x3, UPT ;  /* 0x000000030400788c */ /* 0x000fc8000bf05270 */
[----:B--2---:R-:W-:Y:S02]  /*4d60*/  USEL UR6, URZ, 0x1, UP0 ;  /* 0x00000001ff067887 */ /* 0x004fe40008000000 */
[----:B------:R-:W-:-:S04]  /*4d70*/  USEL UR4, UR4, URZ, UP0 ;  /* 0x000000ff04047287 */ /* 0x000fc80008000000 */
[----:B------:R-:W-:Y:S01]  /*4d80*/  ULEA UR5, UR4, UR24, 0x3 ;  /* 0x0000001804057291 */ /* 0x000fe2000f8e18ff */
[----:B------:R-:W-:-:S04]  /*4d90*/  LOP3.LUT R11, R11, UR6, RZ, 0x3c, !PT ;  /* 0x000000060b0b7c12 */ /* 0x000fc8000f8e3cff */
[----:B---3--:R-:W-:-:S04]  /*4da0*/  SHF.L.U32 R2, R11, 0x1f, RZ ;  /* 0x0000001f0b027819 */ /* 0x008fc800000006ff */
[----:B------:R-:W2:Y:S02]  /*4db0*/  SYNCS.PHASECHK.TRANS64.TRYWAIT P0, [UR5], R2 ;  /* 0x00000002ff0075a7 */ /* 0x000ea40008001105 */
[----:B--2---:R-:W-:Y:S05]  /*4dc0*/  @!P0 BRA `(.L_x_85) ;  /* 0x00000030000c8947 */ /* 0x004fea0003800000 */
.L_x_158:
[----:B------:R-:W-:-:S04]  /*4dd0*/  UIADD3 UR4, UPT, UPT, UR4, 0x1, URZ ;  /* 0x0000000104047890 */ /* 0x000fc8000fffe0ff */
[----:B------:R-:W-:-:S04]  /*4de0*/  UISETP.NE.AND UP0, UPT, UR4, 0x3, UPT ;  /* 0x000000030400788c */ /* 0x000fc8000bf05270 */
[----:B------:R-:W-:Y:S02]  /*4df0*/  USEL UR5, URZ, 0x1, UP0 ;  /* 0x00000001ff057887 */ /* 0x000fe40008000000 */
[----:B------:R-:W-:-:S04]  /*4e00*/  USEL UR4, UR4, URZ, UP0 ;  /* 0x000000ff04047287 */ /* 0x000fc80008000000 */
[----:B------:R-:W-:Y:S01]  /*4e10*/  ULEA UR4, UR4, UR24, 0x3 ;  /* 0x0000001804047291 */ /* 0x000fe2000f8e18ff */
[----:B--2---:R-:W-:-:S04]  /*4e20*/  LOP3.LUT R2, R11, UR5, RZ, 0x3c, !PT ;  /* 0x000000050b027c12 */ /* 0x004fc8000f8e3cff */
[----:B------:R-:W-:Y:S01]  /*4e30*/  SHF.L.U32 R2, R2, 0x1f, RZ ;  /* 0x0000001f02027819 */ /* 0x000fe200000006ff */
[----:B------:R-:W-:-:S07]  /*4e40*/  IMAD.U32 R0, RZ, RZ, UR4 ;  /* 0x00000004ff007e24 */ /* 0x000fce000f8e00ff */
.L_x_86:
[----:B--2---:R2:W3:Y:S02]  /*4e50*/  SYNCS.PHASECHK.TRANS64.TRYWAIT P0, [R0+URZ], R2 ;  /* 0x00000002000075a7 */ /* 0x0044e400080011ff */
[----:B---3--:R-:W-:Y:S05]  /*4e60*/  @!P0 NANOSLEEP.SYNCS 0x989680 ;  /* 0x009896800000895d */ /* 0x008fea0003900000 */
[----:B------:R-:W3:Y:S02]  /*4e70*/  @!P0 SYNCS.PHASECHK.TRANS64 P0, [R0+URZ], R2 ;  /* 0x00000002000085a7 */ /* 0x000ee400080010ff */
[----:B-1-3--:R-:W-:Y:S05]  /*4e80*/  @P0 EXIT ;  /* 0x000000000000094d */ /* 0x00afea0003800000 */
[----:B------:R-:W-:Y:S05]  /*4e90*/  BRA `(.L_x_86) ;  /* 0xfffffffc00ec7947 */ /* 0x000fea000383ffff */
.L_x_74:
[----:B------:R-:W-:-:S06]  /*4ea0*/  UISETP.GE.AND UP0, UPT, UR18, 0x4, UPT ;  /* 0x000000041200788c */ /* 0x000fcc000bf06270 */
[----:B------:R-:W-:-:S13]  /*4eb0*/  PLOP3.LUT P0, PT, PT, PT, UP0, 0x80, 0x8 ;  /* 0x000000000008781c */ /* 0x000fda0003f0f008 */
[----:B-1----:R-:W-:Y:S05]  /*4ec0*/  @!P0 EXIT ;  /* 0x000000000000894d */ /* 0x002fea0003800000 */
[----:B------:R-:W-:Y:S01]  /*4ed0*/  BAR.SYNC.DEFER_BLOCKING 0x6, 0xa0 ;  /* 0x0182800000007b1d */ /* 0x000fe20000010000 */
[C---:B------:R-:W-:Y:S01]  /*4ee0*/  IMAD.SHL.U32 R3, R55.reuse, 0x20, RZ ;  /* 0x0000002037037824 */ /* 0x040fe200078e00ff */
[C---:B------:R-:W-:Y:S01]  /*4ef0*/  LOP3.LUT P0, RZ, R55.reuse, 0x4, RZ, 0xc0, !PT ;  /* 0x0000000437ff7812 */ /* 0x040fe2000780c0ff */
[C---:B------:R-:W-:Y:S01]  /*4f00*/  IMAD.SHL.U32 R2, R55.reuse, 0x10, RZ ;  /* 0x0000001037027824 */ /* 0x040fe200078e00ff */
[----:B------:R-:W-:Y:S01]  /*4f10*/  CS2R R52, SRZ ;  /* 0x0000000000347805 */ /* 0x000fe2000001ff00 */
[----:B------:R-:W-:Y:S01]  /*4f20*/  IMAD.SHL.U32 R44, R55, 0x4, RZ ;  /* 0x00000004372c7824 */ /* 0x000fe200078e00ff */
[----:B------:R-:W-:Y:S01]  /*4f30*/  UMOV UR44, 0x400 ;  /* 0x00000400002c7882 */ /* 0x000fe20000000000 */
[----:B------:R-:W1:Y:S01]  /*4f40*/  LDCU.64 UR4, c[0x0][0x890] ;  /* 0x00011200ff0477ac */ /* 0x000e620008000a00 */
[----:B------:R-:W2:Y:S01]  /*4f50*/  LDC.64 R42, c[0x0][0x8b0] ;  /* 0x00022c00ff2a7b82 */ /* 0x000ea20000000a00 */
[----:B------:R-:W-:Y:S01]  /*4f60*/  LOP3.LUT R4, R3, 0xc0, RZ, 0xc0, !PT ;  /* 0x000000c003047812 */ /* 0x000fe200078ec0ff */
[----:B------:R-:W-:Y:S01]  /*4f70*/  IMAD.U32 R23, R55, 0x10000, RZ ;  /* 0x0001000037177824 */ /* 0x000fe200078e00ff */
[----:B------:R-:W-:Y:S01]  /*4f80*/  ULEA UR44, UR54, UR44, 0x18 ;  /* 0x0000002c362c7291 */ /* 0x000fe2000f8ec0ff */
[----:B------:R-:W-:Y:S01]  /*4f90*/  LOP3.LUT R2, R2, 0x600, RZ, 0xc0, !PT ;  /* 0x0000060002027812 */ /* 0x000fe200078ec0ff */
[----:B------:R-:W-:Y:S01]  /*4fa0*/  IMAD.MOV.U32 R54, RZ, RZ, 0x10 ;  /* 0x00000010ff367424 */ /* 0x000fe200078e00ff */
[----:B------:R-:W-:Y:S01]  /*4fb0*/  LOP3.LUT R44, R4, 0x18, R44, 0xf8, !PT ;  /* 0x00000018042c7812 */ /* 0x000fe200078ef82c */
[----:B------:R-:W-:Y:S01]  /*4fc0*/  IMAD.MOV.U32 R22, RZ, RZ, RZ ;  /* 0x000000ffff167224 */ /* 0x000fe200078e00ff */
[----:B------:R-:W3:Y:S01]  /*4fd0*/  LDC.64 R40, c[0x0][0x8a8] ;  /* 0x00022a00ff287b82 */ /* 0x000ee20000000a00 */
[----:B------:R-:W-:Y:S01]  /*4fe0*/  SHF.R.U32.HI R4, RZ, 0x1, R55 ;  /* 0x00000001ff047819 */ /* 0x000fe20000011637 */
[----:B------:R-:W-:Y:S01]  /*4ff0*/  IMAD.MOV.U32 R51, RZ, RZ, RZ ;  /* 0x000000ffff337224 */ /* 0x000fe200078e00ff */
[----:B------:R-:W-:Y:S01]  /*5000*/  LOP3.LUT R2, R2, 0x20, R3, 0xf8, !PT ;  /* 0x0000002002027812 */ /* 0x000fe200078ef803 */
[----:B------:R-:W4:Y:S01]  /*5010*/  LDCU UR63, c[0x0][0x370] ;  /* 0x00006e00ff3f77ac */ /* 0x000f220008000800 */
[----:B------:R-:W-:-:S02]  /*5020*/  LOP3.LUT R23, R23, 0x600000, RZ, 0xc0, !PT ;  /* 0x0060000017177812 */ /* 0x000fc400078ec0ff */
[----:B------:R-:W-:Y:S01]  /*5030*/  LOP3.LUT R44, R44, 0x8, R4, 0x78, !PT ;  /* 0x000000082c2c7812 */ /* 0x000fe200078e7804 */
[----:B------:R-:W4:Y:S01]  /*5040*/  LDS R0, [UR44+0x130] ;  /* 0x0001302cff007984 */ /* 0x000f220008000800 */
[----:B-1----:R-:W-:Y:S01]  /*5050*/  IMAD.U32 R57, RZ, RZ, UR4 ;  /* 0x00000004ff397e24 */ /* 0x002fe2000f8e00ff */
[----:B------:R-:W-:Y:S01]  /*5060*/  UIADD3 UR4, UPT, UPT, UR44, 0x200, URZ ;  /* 0x000002002c047890 */ /* 0x000fe2000fffe0ff */
[----:B------:R-:W-:Y:S01]  /*5070*/  LOP3.LUT R2, R2, 0x100, R3, 0xf8, !PT ;  /* 0x0000010002027812 */ /* 0x000fe200078ef803 */
[----:B------:R-:W-:Y:S01]  /*5080*/  IMAD.U32 R56, RZ, RZ, UR5 ;  /* 0x00000005ff387e24 */ /* 0x000fe2000f8e00ff */
[----:B------:R-:W-:Y:S01]  /*5090*/  LOP3.LUT R55, R55, 0x60, RZ, 0xc0, !PT ;  /* 0x0000006037377812 */ /* 0x000fe200078ec0ff */
[----:B------:R-:W1:Y:S01]  /*50a0*/  LDCU UR43, c[0x0][0xb0c] ;  /* 0x00016180ff2b77ac */ /* 0x000e620008000800 */
[----:B------:R-:W-:Y:S01]  /*50b0*/  LOP3.LUT R44, R2, R44, RZ, 0xfc, !PT ;  /* 0x0000002c022c7212 */ /* 0x000fe200078efcff */
[----:B------:R-:W-:Y:S01]  /*50c0*/  IMAD.U32 R59, RZ, RZ, UR4 ;  /* 0x00000004ff3b7e24 */ /* 0x000fe2000f8e00ff */
[----:B------:R-:W-:Y:S01]  /*50d0*/  SEL R54, R54, 0xfffffff0, !P0 ;  /* 0xfffffff036367807 */ /* 0x000fe20004000000 */
[----:B------:R-:W1:Y:S01]  /*50e0*/  LDCU UR39, c[0x0][0xb30] ;  /* 0x00016600ff2777ac */ /* 0x000e620008000800 */
[----:B------:R-:W1:Y:S01]  /*50f0*/  LDCU.64 UR60, c[0x0][0x888] ;  /* 0x00011100ff3c77ac */ /* 0x000e620008000a00 */
[----:B------:R-:W1:Y:S01]  /*5100*/  LDCU.64 UR40, c[0x0][0xb28] ;  /* 0x00016500ff2877ac */ /* 0x000e620008000a00 */
[----:B------:R-:W1:Y:S01]  /*5110*/  LDCU.128 UR56, c[0x0][0xb10] ;  /* 0x00016200ff3877ac */ /* 0x000e620008000c00 */
[----:B------:R-:W1:Y:S01]  /*5120*/  LDCU UR62, c[0x0][0x374] ;  /* 0x00006e80ff3e77ac */ /* 0x000e620008000800 */
[----:B------:R-:W-:Y:S01]  /*5130*/  UMOV UR55, 0x1 ;  /* 0x0000000100377882 */ /* 0x000fe20000000000 */
[----:B------:R-:W-:Y:S01]  /*5140*/  UMOV UR46, URZ ;  /* 0x000000ff002e7c82 */ /* 0x000fe20008000000 */
[----:B------:R-:W-:Y:S01]  /*5150*/  UMOV UR53, URZ ;  /* 0x000000ff00357c82 */ /* 0x000fe20008000000 */
[----:B------:R-:W-:Y:S01]  /*5160*/  UMOV UR52, URZ ;  /* 0x000000ff00347c82 */ /* 0x000fe20008000000 */
[----:B-1234-:R-:W-:-:S07]  /*5170*/  IMAD.IADD R23, R0, 0x1, R23 ;  /* 0x0000000100177824 */ /* 0x01efce00078e0217 */
.L_x_117:
[C---:B------:R-:W-:Y:S02]  /*5180*/  LEA R0, R51.reuse, UR44, 0x3 ;  /* 0x0000002c33007c11 */ /* 0x040fe4000f8e18ff */
[----:B------:R-:W-:Y:S02]  /*5190*/  SHF.L.U32 R2, R52, 0x1f, RZ ;  /* 0x0000001f34027819 */ /* 0x000fe400000006ff */
[----:B-1----:R-:W-:Y:S02]  /*51a0*/  LEA R4, R51, UR44, 0x4 ;  /* 0x0000002c33047c11 */ /* 0x002fe4000f8e20ff */
[----:B------:R-:W1:Y:S02]  /*51b0*/  SYNCS.PHASECHK.TRANS64.TRYWAIT P0, [R0+URZ+0x80], R2 ;  /* 0x00008002000075a7 */ /* 0x000e6400080011ff */
[----:B-1----:R-:W-:Y:S05]  /*51c0*/  @!P0 BRA `(.L_x_87) ;  /* 0x0000002c00248947 */ /* 0x002fea0003800000 */
.L_x_159:
[----:B------:R-:W-:Y:S01]  /*51d0*/  R2UR UR7, R58 ;  /* 0x000000003a0772ca */ /* 0x000fe200000e0000 */
[----:B------:R-:W2:Y:S01]  /*51e0*/  LDS.128 R4, [R4+0x110] ;  /* 0x0001100004047984 */ /* 0x000ea20000000c00 */
[----:B-1----:R-:W-:Y:S01]  /*51f0*/  VIADD R0, R0, 0x90 ;  /* 0x0000009000007836 */ /* 0x002fe20000000000 */
[----:B------:R-:W-:Y:S04]  /*5200*/  UISETP.GE.AND UP0, UPT, UR42, 0x1, UPT ;  /* 0x000000012a00788c */ /* 0x000fe8000bf06270 */
[----:B------:R-:W-:Y:S01]  /*5210*/  PRMT R0, RZ, 0x654, R0 ;  /* 0x00000654ff007816 */ /* 0x000fe20000000000 */
[----:B------:R-:W-:Y:S01]  /*5220*/  @!PT LDS RZ, [RZ] ;  /* 0x00000000fffff984 */ /* 0x000fe20000000800 */
[----:B------:R-:W-:Y:S01]  /*5230*/  @!PT LDS RZ, [RZ] ;  /* 0x00000000fffff984 */ /* 0x000fe20000000800 */
[----:B------:R-:W-:Y:S01]  /*5240*/  @!PT LDS RZ, [RZ] ;  /* 0x00000000fffff984 */ /* 0x000fe20000000800 */
[----:B------:R-:W-:Y:S01]  /*5250*/  @!PT LDS RZ, [RZ] ;  /* 0x00000000fffff984 */ /* 0x000fe20000000800 */
[----:B------:R1:W-:Y:S06]  /*5260*/  MEMBAR.ALL.CTA ;  /* 0x0000000000007992 */ /* 0x0003ec0000008000 */
[----:B-1----:R-:W1:Y:S02]  /*5270*/  FENCE.VIEW.ASYNC.S ;  /* 0x00000000000073c6 */ /* 0x002e640000000000 */
[----:B-1----:R1:W-:Y:S01]  /*5280*/  SYNCS.ARRIVE.TRANS64.RED.A1T0 RZ, [R0+URZ], RZ ;  /* 0x000000ff00ff79a7 */ /* 0x0023e200081004ff */
[----:B--2---:R-:W-:Y:S11]  /*5290*/  LOP3.LUT P0, RZ, R6, 0x1, RZ, 0xc0, !PT ;  /* 0x0000000106ff7812 */ /* 0x004ff6000780c0ff */
[----:B------:R-:W-:Y:S02]  /*52a0*/  @!UPT UIADD3 URZ, UPT, UPT, URZ, URZ, URZ ;  /* 0x000000fffffff290 */ /* 0x000fe4000fffe0ff */
[----:B------:R-:W-:Y:S01]  /*52b0*/  VOTEU.ANY UP1, P0 ;  /* 0x0000000000ff7886 */ /* 0x000fe20000020100 */
[----:B------:R-:W-:Y:S01]  /*52c0*/  PLOP3.LUT P0, PT, PT, PT, UP1, 0x80, 0x8 ;  /* 0x000000000008781c */ /* 0x000fe20003f0f018 */
[----:B------:R-:W-:Y:S06]  /*52d0*/  UP2UR UR4, UPR, URZ, 0x2 ;  /* 0x00000002ff047883 */ /* 0x000fec0008000000 */
[----:B------:R-:W-:Y:S06]  /*52e0*/  IMAD.U32 R60, RZ, RZ, UR4 ;  /* 0x00000004ff3c7e24 */ /* 0x000fec000f8e00ff */
[----:B------:R-:W-:Y:S02]  /*52f0*/  @P0 SHF.R.U32.HI R2, RZ, 0x10, R5 ;  /* 0x00000010ff020819 */ /* 0x000fe40000011605 */
[----:B------:R-:W-:Y:S02]  /*5300*/  @P0 MOV R3, R4 ;  /* 0x0000000400030202 */ /* 0x000fe40000000f00 */
[----:B------:R-:W-:Y:S02]  /*5310*/  @P0 R2UR UR4, R2 ;  /* 0x00000000020402ca */ /* 0x000fe400000e0000 */
[----:B------:R-:W-:Y:S02]  /*5320*/  @P0 LOP3.LUT R4, R5, 0xffff, RZ, 0xc0, !PT ;  /* 0x0000ffff05040812 */ /* 0x000fe400078ec0ff */
[----:B------:R-:W-:Y:S02]  /*5330*/  @P0 R2UR UR6, R3 ;  /* 0x00000000030602ca */ /* 0x000fe400000e0000 */
[----:B------:R-:W-:Y:S07]  /*5340*/  @P0 R2UR UR5, R4 ;  /* 0x00000000040502ca */ /* 0x000fee00000e0000 */
[----:B------:R-:W-:Y:S02]  /*5350*/  @UP1 UMOV UR7, UR4 ;  /* 0x0000000400071c82 */ /* 0x000fe40008000000 */
[----:B------:R-:W-:Y:S02]  /*5360*/  IMAD.U32 R58, RZ, RZ, UR7 ;  /* 0x00000007ff3a7e24 */ /* 0x000fe4000f8e00ff */
[----:B------:R-:W-:Y:S02]  /*5370*/  @UP1 UMOV UR38, UR6 ;  /* 0x0000000600261c82 */ /* 0x000fe40008000000 */
[----:B------:R-:W-:Y:S01]  /*5380*/  @UP1 UMOV UR37, UR5 ;  /* 0x0000000500251c82 */ /* 0x000fe20008000000 */
[----:B-1----:R-:W-:Y:S05]  /*5390*/  BRA.U !UP0, `(.L_x_88) ;  /* 0x0000000108cc7547 */ /* 0x002fea000b800000 */
[----:B------:R-:W1:Y:S01]  /*53a0*/  LDCU UR12, c[0x0][0xb20] ;  /* 0x00016400ff0c77ac */ /* 0x000e620008000800 */
[----:B------:R-:W-:Y:S02]  /*53b0*/  UIMAD.WIDE.U32 UR4, UR62, UR59, URZ ;  /* 0x0000003b3e0472a5 */ /* 0x000fe4000f8e00ff */
[----:B------:R-:W-:Y:S02]  /*53c0*/  UIMAD.WIDE.U32 UR6, UR63, UR56, URZ ;  /* 0x000000383f0672a5 */ /* 0x000fe4000f8e00ff */
[----:B------:R-:W-:Y:S02]  /*53d0*/  UISETP.NE.AND UP0, UPT, UR58, 0x1, UPT ;  /* 0x000000013a00788c */ /* 0x000fe4000bf05270 */
[----:B------:R-:W-:Y:S02]  /*53e0*/  UIMAD.WIDE.U32 UR8, UR37, UR59, URZ ;  /* 0x0000003b250872a5 */ /* 0x000fe4000f8e00ff */
[----:B------:R-:W-:Y:S02]  /*53f0*/  UIMAD.WIDE.U32 UR10, UR38, UR56, URZ ;  /* 0x00000038260a72a5 */ /* 0x000fe4000f8e00ff */
[----:B------:R-:W-:Y:S02]  /*5400*/  UISETP.NE.AND UP1, UPT, UR43, 0x1, UPT ;  /* 0x000000012b00788c */ /* 0x000fe4000bf25270 */
[----:B------:R-:W-:Y:S01]  /*5410*/  UISETP.NE.AND UP2, UPT, UR42, 0x1, UPT ;  /* 0x000000012a00788c */ /* 0x000fe2000bf45270 */
[----:B------:R-:W-:Y:S02]  /*5420*/  UMOV UR4, UR5 ;  /* 0x0000000500047c82 */ /* 0x000fe40008000000 */
[----:B-1----:R-:W-:Y:S03]  /*5430*/  USHF.R.U32.HI UR5, URZ, UR12, UR4 ;  /* 0x0000000cff057299 */ /* 0x002fe60008011604 */
[----:B------:R-:W-:Y:S02]  /*5440*/  UMOV UR4, UR7 ;  /* 0x0000000700047c82 */ /* 0x000fe40008000000 */
[----:B------:R-:W-:Y:S02]  /*5450*/  USHF.R.U32.HI UR7, URZ, UR57, UR4 ;  /* 0x00000039ff077299 */ /* 0x000fe40008011604 */
[----:B------:R-:W-:Y:S02]  /*5460*/  USEL UR4, UR62, UR5, !UP0 ;  /* 0x000000053e047287 */ /* 0x000fe4000c000000 */
[----:B------:R-:W-:Y:S01]  /*5470*/  USEL UR7, UR63, UR7, !UP1 ;  /* 0x000000073f077287 */ /* 0x000fe2000c800000 */
[----:B------:R-:W-:Y:S01]  /*5480*/  UMOV UR5, UR9 ;  /* 0x0000000900057c82 */ /* 0x000fe20008000000 */
[----:B------:R-:W-:Y:S02]  /*5490*/  UIMAD.WIDE.U32 UR8, UR4, UR40, URZ ;  /* 0x00000028040872a5 */ /* 0x000fe4000f8e00ff */
[----:B------:R-:W-:Y:S03]  /*54a0*/  USHF.R.U32.HI UR6, URZ, UR12, UR5 ;  /* 0x0000000cff067299 */ /* 0x000fe60008011605 */
[----:B------:R-:W-:Y:S01]  /*54b0*/  UMOV UR5, UR11 ;  /* 0x0000000b00057c82 */ /* 0x000fe20008000000 */
[----:B------:R-:W-:Y:S02]  /*54c0*/  UIMAD.WIDE.U32 UR10, UR7, UR40, URZ ;  /* 0x00000028070a72a5 */ /* 0x000fe4000f8e00ff */
[----:B------:R-:W-:Y:S02]  /*54d0*/  USHF.R.U32.HI UR12, URZ, UR57, UR5 ;  /* 0x00000039ff0c7299 */ /* 0x000fe40008011605 */
[----:B------:R-:W-:Y:S01]  /*54e0*/  USEL UR6, UR37, UR6, !UP0 ;  /* 0x0000000625067287 */ /* 0x000fe2000c000000 */
[----:B------:R-:W-:Y:S02]  /*54f0*/  UMOV UR5, UR9 ;  /* 0x0000000900057c82 */ /* 0x000fe40008000000 */
[----:B------:R-:W-:Y:S01]  /*5500*/  UMOV UR10, UR11 ;  /* 0x0000000b000a7c82 */ /* 0x000fe20008000000 */
[----:B------:R-:W-:Y:S02]  /*5510*/  @UP2 USHF.R.U32.HI UR4, URZ, UR41, UR5 ;  /* 0x00000029ff042299 */ /* 0x000fe40008011605 */
[----:B------:R-:W-:Y:S02]  /*5520*/  @UP2 USHF.R.U32.HI UR7, URZ, UR41, UR10 ;  /* 0x00000029ff072299 */ /* 0x000fe4000801160a */
[----:B------:R-:W-:Y:S02]  /*5530*/  UIMAD UR4, UR42, UR4, URZ ;  /* 0x000000042a0472a4 */ /* 0x000fe4000f8e02ff */
[----:B------:R-:W-:Y:S02]  /*5540*/  UIMAD.WIDE.U32 UR10, UR6, UR40, URZ ;  /* 0x00000028060a72a5 */ /* 0x000fe4000f8e00ff */
[----:B------:R-:W-:Y:S02]  /*5550*/  USEL UR5, UR38, UR12, !UP1 ;  /* 0x0000000c26057287 */ /* 0x000fe4000c800000 */
[----:B------:R-:W-:Y:S02]  /*5560*/  UIMAD UR8, UR42, UR7, URZ ;  /* 0x000000072a0872a4 */ /* 0x000fe4000f8e02ff */
[----:B------:R-:W-:Y:S03]  /*5570*/  UISETP.GE.AND UP0, UPT, UR6, UR4, UPT ;  /* 0x000000040600728c */ /* 0x000fe6000bf06270 */
[----:B------:R-:W-:Y:S01]  /*5580*/  UMOV UR4, UR11 ;  /* 0x0000000b00047c82 */ /* 0x000fe20008000000 */
[----:B------:R-:W-:Y:S02]  /*5590*/  UISETP.GE.OR UP0, UPT, UR5, UR8, UP0 ;  /* 0x000000080500728c */ /* 0x000fe40008706670 */
[----:B------:R-:W-:Y:S02]  /*55a0*/  USHF.R.U32.HI UR4, URZ, UR41, UR4 ;  /* 0x00000029ff047299 */ /* 0x000fe40008011604 */
[----:B------:R-:W-:Y:S02]  /*55b0*/  UIMAD.WIDE.U32 UR8, UR5, UR40, URZ ;  /* 0x00000028050872a5 */ /* 0x000fe4000f8e00ff */
[----:B------:R-:W-:Y:S02]  /*55c0*/  USEL UR11, UR6, UR4, !UP2 ;  /* 0x00000004060b7287 */ /* 0x000fe4000d000000 */
[----:B------:R-:W-:Y:S02]  /*55d0*/  UIADD3 UR8, UPT, UPT, -UR5, URZ, URZ ;  /* 0x000000ff05087290 */ /* 0x000fe4000fffe1ff */
[----:B------:R-:W-:Y:S01]  /*55e0*/  UIADD3 UR10, UPT, UPT, -UR11, URZ, URZ ;  /* 0x000000ff0b0a7290 */ /* 0x000fe2000fffe1ff */
[----:B------:R-:W-:Y:S01]  /*55f0*/  @!UP0 UMOV UR4, UR9 ;  /* 0x0000000900048c82 */ /* 0x000fe20008000000 */
[----:B------:R-:W-:Y:S02]  /*5600*/  UIADD3 UR9, UPT, UPT, -UR6, URZ, URZ ;  /* 0x000000ff06097290 */ /* 0x000fe4000fffe1ff */
[----:B------:R-:W-:Y:S02]  /*5610*/  @!UP0 USHF.R.U32.HI UR4, URZ, UR41, UR4 ;  /* 0x00000029ff048299 */ /* 0x000fe40008011604 */
[----:B------:R-:W-:Y:S02]  /*5620*/  UIMAD UR10, UR42, UR10, UR6 ;  /* 0x0000000a2a0a72a4 */ /* 0x000fe4000f8e0206 */
[----:B------:R-:W-:Y:S04]  /*5630*/  @!UP0 USEL UR4, UR5, UR4, !UP2 ;  /* 0x0000000405048287 */ /* 0x000fe8000d000000 */
[----:B------:R-:W-:Y:S02]  /*5640*/  @!UP0 UIMAD UR10, UR7, UR10, UR4 ;  /* 0x0000000a070a82a4 */ /* 0x000fe4000f8e0204 */
[----:B------:R-:W-:Y:S02]  /*5650*/  @!UP0 UIADD3 UR11, UPT, UPT, UR11, -UR4, URZ ;  /* 0x800000040b0b8290 */ /* 0x000fe4000fffe0ff */
[----:B------:R-:W-:Y:S02]  /*5660*/  UIMAD UR7, UR43, UR8, UR38 ;  /* 0x000000082b0772a4 */ /* 0x000fe4000f8e0226 */
[----:B------:R-:W-:Y:S02]  /*5670*/  @!UP0 UIMAD UR6, UR11, UR42, UR5 ;  /* 0x0000002a0b0682a4 */ /* 0x000fe4000f8e0205 */
[----:B------:R-:W-:Y:S01]  /*5680*/  UIMAD UR4, UR58, UR9, UR37 ;  /* 0x000000093a0472a4 */ /* 0x000fe2000f8e0225 */
[----:B------:R-:W-:Y:S02]  /*5690*/  @!UP0 UMOV UR5, UR10 ;  /* 0x0000000a00058c82 */ /* 0x000fe40008000000 */
[----:B------:R-:W-:Y:S02]  /*56a0*/  UIMAD UR38, UR5, UR43, UR7 ;  /* 0x0000002b052672a4 */ /* 0x000fe4000f8e0207 */
[----:B------:R-:W-:Y:S11]  /*56b0*/  UIMAD UR37, UR6, UR58, UR4 ;  /* 0x0000003a062572a4 */ /* 0x000ff6000f8e0204 */
[----:B------:R-:W-:Y:S01]  /*56c0*/  @!UPT UIADD3 URZ, UPT, UPT, URZ, URZ, URZ ;  /* 0x000000fffffff290 */ /* 0x000fe2000fffe0ff */
.L_x_88:
[----:B------:R-:W-:Y:S01]  /*56d0*/  UISETP.NE.AND UP0, UPT, UR39, 0x1, UPT ;  /* 0x000000012700788c */ /* 0x000fe2000bf05270 */
[----:B------:R-:W-:Y:S01]  /*56e0*/  R2UR UR11, R59 ;  /* 0x000000003b0b72ca */ /* 0x000fe200000e0000 */
[----:B------:R-:W-:Y:S01]  /*56f0*/  USHF.L.U32 UR50, UR26, 0x6, URZ ;  /* 0x000000061a327899 */ /* 0x000fe200080006ff */
[----:B------:R-:W-:Y:S01]  /*5700*/  IADD3 R51, PT, PT, R51, 0x1, RZ ;  /* 0x0000000133337810 */ /* 0x000fe20007ffe0ff */
[----:B------:R-:W-:Y:S07]  /*5710*/  USHF.L.U32 UR49, UR30, 0x6, URZ ;  /* 0x000000061e317899 */ /* 0x000fee00080006ff */
[----:B------:R-:W1:Y:S01]  /*5720*/  @!UP0 LDCU.128 UR12, c[0x0][0xb10] ;  /* 0x00016200ff0c87ac */ /* 0x000e620008000c00 */
[----:B------:R-:W2:Y:S01]  /*5730*/  @!UP0 LDCU UR5, c[0x0][0xb0c] ;  /* 0x00016180ff0587ac */ /* 0x000ea20008000800 */
[----:B------:R-:W3:Y:S01]  /*5740*/  @!UP0 LDCU UR10, c[0x0][0xb20] ;  /* 0x00016400ff0a87ac */ /* 0x000ee20008000800 */
[----:B-1----:R-:W-:Y:S02]  /*5750*/  UIMAD.WIDE.U32 UR8, UR38, UR12, URZ ;  /* 0x0000000c260872a5 */ /* 0x002fe4000f8e00ff */
[----:B------:R-:W-:Y:S02]  /*5760*/  UIMAD.WIDE.U32 UR6, UR37, UR15, URZ ;  /* 0x0000000f250672a5 */ /* 0x000fe4000f8e00ff */
[----:B------:R-:W-:Y:S03]  /*5770*/  @!UP0 UISETP.NE.AND UP1, UPT, UR14, 0x1, UPT ;  /* 0x000000010e00888c */ /* 0x000fe6000bf25270 */
[----:B------:R-:W-:Y:S01]  /*5780*/  @!UP0 UMOV UR4, UR9 ;  /* 0x0000000900048c82 */ /* 0x000fe20008000000 */
[----:B--2---:R-:W-:Y:S02]  /*5790*/  @!UP0 UISETP.NE.AND UP2, UPT, UR5, 0x1, UPT ;  /* 0x000000010500888c */ /* 0x004fe4000bf45270 */
[----:B------:R-:W-:Y:S01]  /*57a0*/  @!UP0 USHF.R.U32.HI UR4, URZ, UR13, UR4 ;  /* 0x0000000dff048299 */ /* 0x000fe20008011604 */
[----:B------:R-:W-:Y:S02]  /*57b0*/  @!UP0 UMOV UR6, UR7 ;  /* 0x0000000700068c82 */ /* 0x000fe40008000000 */
[----:B---3--:R-:W-:Y:S02]  /*57c0*/  @!UP0 USHF.R.U32.HI UR6, URZ, UR10, UR6 ;  /* 0x0000000aff068299 */ /* 0x008fe40008011606 */
[----:B------:R-:W-:Y:S02]  /*57d0*/  @!UP0 USEL UR7, UR38, UR4, !UP2 ;  /* 0x0000000426078287 */ /* 0x000fe4000d000000 */
[----:B------:R-:W-:Y:S04]  /*57e0*/  @!UP0 USEL UR6, UR37, UR6, !UP1 ;  /* 0x0000000625068287 */ /* 0x000fe8000c800000 */
[----:B------:R-:W-:Y:S02]  /*57f0*/  @!UP0 UIADD3 UR4, UPT, UPT, -UR7, UR6, URZ ;  /* 0x0000000607048290 */ /* 0x000fe4000fffe1ff */
[----:B------:R-:W-:Y:S02]  /*5800*/  @!UP0 UIADD3 UR6, UPT, UPT, UR7, -UR6, URZ ;  /* 0x8000000607068290 */ /* 0x000fe4000fffe0ff */
[----:B------:R-:W-:Y:S02]  /*5810*/  @!UP0 UIMAD UR38, UR4, UR5, UR38 ;  /* 0x00000005042682a4 */ /* 0x000fe4000f8e0226 */
[----:B------:R-:W-:Y:S02]  /*5820*/  @!UP0 UIMAD UR37, UR6, UR14, UR37 ;  /* 0x0000000e062582a4 */ /* 0x000fe4000f8e0225 */
[----:B------:R-:W-:Y:S09]  /*5830*/  ULOP3.LUT UP0, URZ, UR11, 0x1b0, URZ, 0xc0, !UPT ;  /* 0x000001b00bff7892 */ /* 0x000ff2000f80c0ff */
[----:B------:R-:W-:Y:S05]  /*5840*/  BRA.U !UP0, `(.L_x_89) ;  /* 0x00000001087c7547 */ /* 0x000fea000b800000 */
[----:B------:R-:W1:Y:S01]  /*5850*/  LDCU.64 UR8, c[0x4][0x80] ;  /* 0x01001000ff0877ac */ /* 0x000e620008000a00 */
[----:B------:R-:W-:Y:S01]  /*5860*/  MOV R2, 0x0 ;  /* 0x0000000000027802 */ /* 0x000fe20000000f00 */
[----:B------:R-:W-:Y:S02]  /*5870*/  HFMA2 R12, -RZ, RZ, 0, 5.9604644775390625e-08 ;  /* 0x00000001ff0c7431 */ /* 0x000fe400000001ff */
[----:B------:R-:W-:Y:S01]  /*5880*/  IMAD.MOV.U32 R8, RZ, RZ, 0x70 ;  /* 0x00000070ff087424 */ /* 0x000fe200078e00ff */
[----:B------:R2:W3:Y:S01]  /*5890*/  LDC.64 R14, c[0x4][R2] ;  /* 0x01000000020e7b82 */ /* 0x0004e20000000a00 */
[----:B------:R-:W4:Y:S01]  /*58a0*/  LDCU.64 UR6, c[0x4][0x88] ;  /* 0x01001100ff0677ac */ /* 0x000f220008000a00 */
[----:B------:R-:W-:Y:S01]  /*58b0*/  IMAD.MOV.U32 R13, RZ, RZ, RZ ;  /* 0x000000ffff0d7224 */ /* 0x000fe200078e00ff */
[----:B------:R-:W2:Y:S01]  /*58c0*/  LDCU.64 UR4, c[0x4][0x8] ;  /* 0x01000100ff0477ac */ /* 0x000ea20008000a00 */
[----:B-1----:R-:W-:Y:S01]  /*58d0*/  MOV R5, UR9 ;  /* 0x0000000900057c02 */ /* 0x002fe20008000f00 */
[----:B------:R-:W-:Y:S01]  /*58e0*/  IMAD.U32 R4, RZ, RZ, UR8 ;  /* 0x00000008ff047e24 */ /* 0x000fe2000f8e00ff */
[----:B----4-:R-:W-:Y:S01]  /*58f0*/  MOV R7, UR7 ;  /* 0x0000000700077c02 */ /* 0x010fe20008000f00 */
[----:B------:R-:W-:Y:S01]  /*5900*/  IMAD.U32 R6, RZ, RZ, UR6 ;  /* 0x00000006ff067e24 */ /* 0x000fe2000f8e00ff */
[----:B--2---:R-:W-:Y:S01]  /*5910*/  MOV R11, UR5 ;  /* 0x00000005000b7c02 */ /* 0x004fe20008000f00 */
[----:B------:R-:W-:Y:S02]  /*5920*/  IMAD.U32 R10, RZ, RZ, UR4 ;  /* 0x00000004ff0a7e24 */ /* 0x000fe4000f8e00ff */
[----:B------:R-:W-:Y:S07]  /*5930*/  LEPC R20, `(.L_x_90) ;  /* 0x000000001014794e */ /* 0x000fee0000000000 */
[----:B---3-5:R-:W-:Y:S05]  /*5940*/  CALL.ABS.NOINC R14 ;  /* 0x000000000e007343 */ /* 0x028fea0003c00000 */
.L_x_90:
[----:B------:R-:W1:Y:S01]  /*5950*/  LDCU.64 UR8, c[0x4][0x80] ;  /* 0x01001000ff0877ac */ /* 0x000e620008000a00 */
[----:B------:R-:W2:Y:S01]  /*5960*/  LDC.64 R2, c[0x4][R2] ;  /* 0x0100000002027b82 */ /* 0x000ea20000000a00 */
[----:B------:R-:W-:Y:S02]  /*5970*/  HFMA2 R12, -RZ, RZ, 0, 5.9604644775390625e-08 ;  /* 0x00000001ff0c7431 */ /* 0x000fe400000001ff */
[----:B------:R-:W-:Y:S02]  /*5980*/  IMAD.MOV.U32 R8, RZ, RZ, 0x70 ;  /* 0x00000070ff087424 */ /* 0x000fe400078e00ff */
[----:B------:R-:W-:Y:S01]  /*5990*/  IMAD.MOV.U32 R13, RZ, RZ, RZ ;  /* 0x000000ffff0d7224 */ /* 0x000fe200078e00ff */
[----:B------:R-:W3:Y:S01]  /*59a0*/  LDCU.64 UR6, c[0x4][0x88] ;  /* 0x01001100ff0677ac */ /* 0x000ee20008000a00 */
[----:B------:R-:W4:Y:S01]  /*59b0*/  LDCU.64 UR4, c[0x4][0x8] ;  /* 0x01000100ff0477ac */ /* 0x000f220008000a00 */
[----:B-1----:R-:W-:Y:S02]  /*59c0*/  MOV R4, UR8 ;  /* 0x0000000800047c02 */ /* 0x002fe40008000f00 */
[----:B------:R-:W-:Y:S02]  /*59d0*/  MOV R5, UR9 ;  /* 0x0000000900057c02 */ /* 0x000fe40008000f00 */
[----:B---3--:R-:W-:Y:S01]  /*59e0*/  MOV R7, UR7 ;  /* 0x0000000700077c02 */ /* 0x008fe20008000f00 */
[----:B------:R-:W-:Y:S01]  /*59f0*/  IMAD.U32 R6, RZ, RZ, UR6 ;  /* 0x00000006ff067e24 */ /* 0x000fe2000f8e00ff */
[----:B----4-:R-:W-:Y:S01]  /*5a00*/  MOV R11, UR5 ;  /* 0x00000005000b7c02 */ /* 0x010fe20008000f00 */
[----:B------:R-:W-:Y:S02]  /*5a10*/  IMAD.U32 R10, RZ, RZ, UR4 ;  /* 0x00000004ff0a7e24 */ /* 0x000fe4000f8e00ff */
[----:B------:R-:W-:Y:S07]  /*5a20*/  LEPC R20, `(.L_x_89) ;  /* 0x000000001014794e */ /* 0x000fee0000000000 */
[----:B--2---:R-:W-:Y:S05]  /*5a30*/  CALL.ABS.NOINC R2 ;  /* 0x0000000002007343 */ /* 0x004fea0003c00000 */
.L_x_89:
[----:B------:R-:W-:Y:S02]  /*5a40*/  R2UR UR6, R49 ;  /* 0x00000000310672ca */ /* 0x000fe400000e0000 */
[----:B------:R-:W-:Y:S02]  /*5a50*/  R2UR UR5, R57 ;  /* 0x00000000390572ca */ /* 0x000fe400000e0000 */
[----:B------:R-:W-:Y:S02]  /*5a60*/  R2UR UR4, R56 ;  /* 0x00000000380472ca */ /* 0x000fe400000e0000 */
[----:B------:R-:W-:Y:S02]  /*5a70*/  ISETP.NE.U32.AND P4, PT, R42, RZ, PT ;  /* 0x000000ff2a00720c */ /* 0x000fe40003f85070 */
[----:B------:R-:W-:Y:S02]  /*5a80*/  ISETP.NE.U32.AND P2, PT, RZ, UR60, PT ;  /* 0x0000003cff007c0c */ /* 0x000fe4000bf45070 */
[----:B------:R-:W-:Y:S02]  /*5a90*/  ISETP.NE.AND.EX P4, PT, R43, RZ, PT, P4 ;  /* 0x000000ff2b00720c */ /* 0x000fe40003f85340 */
[----:B------:R-:W-:Y:S01]  /*5aa0*/  ISETP.NE.AND.EX P2, PT, RZ, UR61, PT, P2 ;  /* 0x0000003dff007c0c */ /* 0x000fe2000bf45320 */
[----:B------:R-:W-:Y:S02]  /*5ab0*/  UISETP.NE.AND UP2, UPT, UR6, URZ, UPT ;  /* 0x000000ff0600728c */ /* 0x000fe4000bf45270 */
[----:B------:R-:W-:Y:S04]  /*5ac0*/  UISETP.NE.U32.AND UP0, UPT, UR5, URZ, UPT ;  /* 0x000000ff0500728c */ /* 0x000fe8000bf05070 */
[----:B------:R-:W-:Y:S01]  /*5ad0*/  UISETP.NE.AND.EX UP1, UPT, UR4, URZ, UPT, UP0 ;  /* 0x000000ff0400728c */ /* 0x000fe2000bf25300 */
[----:B------:R-:W-:Y:S01]  /*5ae0*/  PLOP3.LUT P1, PT, PT, PT, UP2, 0x80, 0x8 ;  /* 0x000000000008781c */ /* 0x000fe20003f2f028 */
[----:B------:R-:W-:Y:S03]  /*5af0*/  UPLOP3.LUT UP0, UPT, UPT, UPT, UPT, 0x40, 0x4 ;  /* 0x000000000004789c */ /* 0x000fe60003f0e870 */
[----:B------:R-:W-:Y:S06]  /*5b00*/  @UP2 UPLOP3.LUT UP0, UPT, UPT, UPT, UP1, 0x80, 0x8 ;  /* 0x000000000008289c */ /* 0x000fec0003f0f010 */
[----:B------:R-:W-:Y:S01]  /*5b10*/  PLOP3.LUT P0, PT, PT, PT, UP0, 0x80, 0x8 ;  /* 0x000000000008781c */ /* 0x000fe20003f0f008 */
[----:B------:R-:W-:Y:S01]  /*5b20*/  @!UPT UIADD3 URZ, UPT, UPT, URZ, URZ, URZ ;  /* 0x000000fffffff290 */ /* 0x000fe2000fffe0ff */
[----:B------:R-:W-:Y:S11]  /*5b30*/  BRA.U !UP1, `(.L_x_91) ;  /* 0x0000000109407547 */ /* 0x000ff6000b800000 */
[----:B------:R-:W-:Y:S01]  /*5b40*/  UISETP.NE.U32.AND UP0, UPT, UR60, URZ, UPT ;  /* 0x000000ff3c00728c */ /* 0x000fe2000bf05070 */
[----:B------:R-:W-:Y:S01]  /*5b50*/  R2UR UR6, R57 ;  /* 0x00000000390672ca */ /* 0x000fe200000e0000 */
[----:B------:R-:W1:Y:S01]  /*5b60*/  LDCU.64 UR8, c[0x0][0x358] ;  /* 0x00006b00ff0877ac */ /* 0x000e620008000a00 */
[----:B------:R-:W-:Y:S02]  /*5b70*/  HFMA2 R45, -RZ, RZ, 0, 5.9604644775390625e-08 ;  /* 0x00000001ff2d7431 */ /* 0x000fe400000001ff */
[----:B------:R-:W-:Y:S01]  /*5b80*/  IMAD.MOV.U32 R0, RZ, RZ, 0x1 ;  /* 0x00000001ff007424 */ /* 0x000fe200078e00ff */
[----:B------:R-:W-:Y:S06]  /*5b90*/  UISETP.NE.AND.EX UP0, UPT, UR61, URZ, UPT, UP0 ;  /* 0x000000ff3d00728c */ /* 0x000fec000bf05300 */
[----:B------:R-:W-:Y:S05]  /*5ba0*/  PLOP3.LUT P3, PT, PT, PT, UP0, 0x80, 0x8 ;  /* 0x000000000008781c */ /* 0x000fea0003f6f008 */
[----:B------:R-:W2:Y:S01]  /*5bb0*/  @UP0 LDCU.64 UR4, c[0x0][0x888] ;  /* 0x00011100ff0407ac */ /* 0x000ea20008000a00 */
[----:B------:R-:W-:Y:S07]  /*5bc0*/  @UP0 UIMAD UR6, UR36, UR6, URZ ;  /* 0x00000006240602a4 */ /* 0x000fee000f8e02ff */
[----:B------:R-:W-:Y:S01]  /*5bd0*/  @!P3 PRMT R45, R0, 0x7610, R45 ;  /* 0x00007610002db816 */ /* 0x000fe2000000002d */
[----:B--2---:R-:W-:Y:S06]  /*5be0*/  @UP0 UIMAD.WIDE UR4, UR6, 0x4, UR4 ;  /* 0x00000004060408a5 */ /* 0x004fec000f8e0204 */
[----:B-----5:R-:W-:Y:S02]  /*5bf0*/  IMAD.U32 R26, RZ, RZ, UR4 ;  /* 0x00000004ff1a7e24 */ /* 0x020fe4000f8e00ff */
[----:B------:R-:W-:Y:S03]  /*5c00*/  IMAD.U32 R27, RZ, RZ, UR5 ;  /* 0x00000005ff1b7e24 */ /* 0x000fe6000f8e00ff */
[----:B------:R-:W2:Y:S02]  /*5c10*/  @!UP0 LDCU UR4, c[0x0][0x880] ;  /* 0x00011000ff0487ac */ /* 0x000ea40008000800 */
[----:B-1----:R1:W5:Y:S02]  /*5c20*/  @P3 LDG.E R26, desc[UR8][R26.64] ;  /* 0x000000081a1a3981 */ /* 0x002364000c1e1900 */
[----:B-12---:R-:W-:Y:S02]  /*5c30*/  @!P3 MOV R26, UR4 ;  /* 0x00000004001abc02 */ /* 0x006fe40008000f00 */
.L_x_91:
[----:B------:R-:W-:Y:S05]  /*5c40*/  @!P4 BRA `(.L_x_92) ;  /* 0x000000000024c947 */ /* 0x000fea0003800000 */
[----:B------:R-:W-:Y:S01]  /*5c50*/  ISETP.NE.U32.AND P3, PT, R40, RZ, PT ;  /* 0x000000ff2800720c */ /* 0x000fe20003f65070 */
[----:B------:R-:W1:Y:S03]  /*5c60*/  LDCU.64 UR4, c[0x0][0x358] ;  /* 0x00006b00ff0477ac */ /* 0x000e660008000a00 */
[----:B------:R-:W-:Y:S11]  /*5c70*/  ISETP.NE.AND.EX P3, PT, R41, RZ, PT, P3 ;  /* 0x000000ff2900720c */ /* 0x000ff60003f65330 */
[----:B------:R-:W-:Y:S02]  /*5c80*/  @!UPT UIADD3 URZ, UPT, UPT, URZ, URZ, URZ ;  /* 0x000000fffffff290 */ /* 0x000fe4000fffe0ff */
[----:B------:R-:W2:Y:S01]  /*5c90*/  @P3 LDC.64 R2, c[0x0][0x8a8] ;  /* 0x00022a00ff023b82 */ /* 0x000ea20000000a00 */
[----:B------:R-:W-:Y:S04]  /*5ca0*/  @P3 IMAD R0, R42, UR36, RZ ;  /* 0x000000242a003c24 */ /* 0x000fe8000f8e02ff */
[----:B--2---:R-:W-:Y:S05]  /*5cb0*/  @P3 IMAD.WIDE R2, R0, 0x4, R2 ;  /* 0x0000000400023825 */ /* 0x004fea00078e0202 */
[----:B-1---5:R1:W5:Y:S02]  /*5cc0*/  @P3 LDG.E R24, desc[UR4][R2.64] ;  /* 0x0000000402183981 */ /* 0x022364000c1e1900 */
[----:B-1----:R-:W2:Y:S02]  /*5cd0*/  @!P3 LDC R24, c[0x0][0x8a0] ;  /* 0x00022800ff18bb82 */ /* 0x002ea40000000800 */
.L_x_92:
[----:B-----5:R-:W-:Y:S01]  /*5ce0*/  FSETP.NEU.AND P3, PT, R26, RZ, PT ;  /* 0x000000ff1a00720b */ /* 0x020fe20003f6d000 */
[----:B------:R-:W-:Y:S01]  /*5cf0*/  IMAD.U32 R2, RZ, RZ, UR46 ;  /* 0x0000002eff027e24 */ /* 0x000fe2000f8e00ff */
[----:B------:R-:W-:Y:S01]  /*5d00*/  SEL R5, RZ, 0xffffffff, P2 ;  /* 0xffffffffff057807 */ /* 0x000fe20001000000 */
[----:B------:R-:W-:Y:S01]  /*5d10*/  ULOP3.LUT UR4, UR55, 0x1, URZ, 0x3c, !UPT ;  /* 0x0000000137047892 */ /* 0x000fe2000f8e3cff */
[----:B------:R-:W-:Y:S01]  /*5d20*/  @P1 LOP3.LUT P2, RZ, R45, 0xff, RZ, 0xc0, !PT ;  /* 0x000000ff2dff1812 */ /* 0x000fe2000784c0ff */
[----:B------:R-:W-:Y:S01]  /*5d30*/  BSSY B1, `(.L_x_93) ;  /* 0x000003d000017945 */ /* 0x000fe20003800000 */
[----:B------:R-:W-:Y:S01]  /*5d40*/  @P1 SEL R0, RZ, 0xffffffff, P3 ;  /* 0xffffffffff001807 */ /* 0x000fe20001800000 */
[----:B------:R-:W-:Y:S01]  /*5d50*/  IMAD.MOV.U32 R65, RZ, RZ, 0x1 ;  /* 0x00000001ff417424 */ /* 0x000fe200078e00ff */
[----:B------:R-:W-:Y:S01]  /*5d60*/  LEA R2, R2, UR44, 0x3 ;  /* 0x0000002c02027c11 */ /* 0x000fe2000f8e18ff */
[----:B------:R-:W-:Y:S01]  /*5d70*/  IMAD.U32 R63, RZ, RZ, UR4 ;  /* 0x00000004ff3f7e24 */ /* 0x000fe2000f8e00ff */
[----:B------:R-:W-:Y:S01]  /*5d80*/  @P0 SEL R0, R5, R0, !P2 ;  /* 0x0000000005000207 */ /* 0x000fe20005000000 */
[----:B------:R-:W-:Y:S01]  /*5d90*/  IMAD.U32 R64, RZ, RZ, UR46 ;  /* 0x0000002eff407e24 */ /* 0x000fe2000f8e00ff */
[----:B------:R-:W-:Y:S02]  /*5da0*/  LEA R27, R22, UR44, 0x3 ;  /* 0x0000002c161b7c11 */ /* 0x000fe4000f8e18ff */
[----:B------:R-:W-:Y:S02]  /*5db0*/  CS2R R38, SRZ ;  /* 0x0000000000267805 */ /* 0x000fe4000001ff00 */
[----:B------:R-:W-:Y:S02]  /*5dc0*/  @P1 LOP3.LUT R0, R0, 0x1, RZ, 0xc0, !PT ;  /* 0x0000000100001812 */ /* 0x000fe400078ec0ff */
[----:B------:R-:W-:Y:S02]  /*5dd0*/  CS2R R36, SRZ ;  /* 0x0000000000247805 */ /* 0x000fe4000001ff00 */
[----:B------:R-:W-:Y:S02]  /*5de0*/  SHF.L.U32 R3, R53, 0x1f, RZ ;  /* 0x0000001f35037819 */ /* 0x000fe400000006ff */
[----:B------:R-:W-:Y:S02]  /*5df0*/  CS2R R30, SRZ ;  /* 0x00000000001e7805 */ /* 0x000fe4000001ff00 */
[----:B------:R-:W-:Y:S02]  /*5e00*/  ISETP.NE.U32.OR P5, PT, R0, 0x1, !P1 ;  /* 0x000000010000780c */ /* 0x000fe40004fa5470 */
[----:B------:R-:W-:Y:S02]  /*5e10*/  CS2R R28, SRZ ;  /* 0x00000000001c7805 */ /* 0x000fe4000001ff00 */
[----:B------:R-:W-:Y:S02]  /*5e20*/  PLOP3.LUT P2, PT, PT, PT, UP1, 0x80, 0x8 ;  /* 0x000000000008781c */ /* 0x000fe40003f4f018 */
[----:B------:R-:W-:Y:S02]  /*5e30*/  LEA.HI R25, R22, R22, RZ, 0x1 ;  /* 0x0000001616197211 */ /* 0x000fe400078f08ff */
[----:B------:R-:W-:Y:S02]  /*5e40*/  LOP3.LUT P4, R50, R45, 0xff, RZ, 0xc0, !PT ;  /* 0x000000ff2d327812 */ /* 0x000fe4000788c0ff */
[----:B------:R-:W-:Y:S02]  /*5e50*/  SEL R4, RZ, 0xffffffff, P3 ;  /* 0xffffffffff047807 */ /* 0x000fe40001800000 */
[----:B------:R-:W-:Y:S02]  /*5e60*/  P2R R61, PR, RZ, 0x20 ;  /* 0x00000020ff3d7803 */ /* 0x000fe40000000000 */
[----:B------:R-:W-:Y:S03]  /*5e70*/  @P5 SHF.L.U32 R0, R63, 0x1f, RZ ;  /* 0x0000001f3f005819 */ /* 0x000fe600000006ff */
[----:B------:R-:W-:Y:S01]  /*5e80*/  @P2 SEL R4, R5, R4, !P4 ;  /* 0x0000000405042207 */ /* 0x000fe20006000000 */
[----:B------:R1:W3:Y:S03]  /*5e90*/  @P5 SYNCS.PHASECHK.TRANS64.TRYWAIT P1, [R2+URZ+0x40], R0 ;  /* 0x00004000020055a7 */ /* 0x0002e600080211ff */
[----:B------:R-:W-:Y:S04]  /*5ea0*/  LOP3.LUT R4, R4, 0x1, RZ, 0xc0, !PT ;  /* 0x0000000104047812 */ /* 0x000fe800078ec0ff */
[----:B------:R-:W-:Y:S04]  /*5eb0*/  ISETP.NE.U32.AND P2, PT, R4, 0x1, PT ;  /* 0x000000010400780c */ /* 0x000fe80003f45070 */
[----:B------:R-:W-:Y:S01]  /*5ec0*/  P2R R66, PR, RZ, 0x4 ;  /* 0x00000004ff427803 */ /* 0x000fe20000000000 */
[----:B------:R4:W2:Y:S01]  /*5ed0*/  SYNCS.PHASECHK.TRANS64.TRYWAIT P0, [R27+URZ+0xa0], R3 ;  /* 0x0000a0031b0075a7 */ /* 0x0008a200080011ff */
[C---:B-1----:R-:W-:Y:S01]  /*5ee0*/  IMAD.SHL.U32 R0, R25.reuse, 0x20, RZ ;  /* 0x0000002019007824 */ /* 0x042fe200078e00ff */
[----:B------:R-:W-:Y:S04]  /*5ef0*/  LOP3.LUT R25, R25, 0xffe, RZ, 0xc0, !PT ;  /* 0x00000ffe19197812 */ /* 0x000fe800078ec0ff */
[----:B------:R-:W-:Y:S01]  /*5f00*/  LOP3.LUT R0, R0, 0xffffffc0, RZ, 0xc0, !PT ;  /* 0xffffffc000007812 */ /* 0x000fe200078ec0ff */
[----:B------:R-:W-:Y:S04]  /*5f10*/  IMAD.IADD R25, R22, 0x1, -R25 ;  /* 0x0000000116197824 */ /* 0x000fe800078e0a19 */
[----:B------:R-:W-:Y:S04]  /*5f20*/  IMAD.IADD R0, R23, 0x1, R0 ;  /* 0x0000000117007824 */ /* 0x000fe800078e0200 */
[----:B------:R-:W-:Y:S01]  /*5f30*/  IMAD R25, R25, 0x100000, R0 ;  /* 0x0010000019197824 */ /* 0x000fe200078e0200 */
[----:B---3--:R-:W-:Y:S01]  /*5f40*/  @P5 SEL R65, RZ, 0x1, !P1 ;  /* 0x00000001ff415807 */ /* 0x008fe20004800000 */
[----:B----4-:R-:W-:Y:S06]  /*5f50*/  @!P5 BRA `(.L_x_94) ;  /* 0x000000000068d947 */ /* 0x010fec0003800000 */
[----:B------:R-:W-:Y:S01]  /*5f60*/  HFMA2 R31, -RZ, RZ, 0, 0 ;  /* 0x00000000ff1f7431 */ /* 0x000fe200000001ff */
[----:B------:R-:W-:Y:S01]  /*5f70*/  ISETP.NE.AND P1, PT, R65, RZ, PT ;  /* 0x000000ff4100720c */ /* 0x000fe20003f25270 */
[----:B------:R-:W-:Y:S01]  /*5f80*/  IMAD.U32 R0, RZ, RZ, UR46 ;  /* 0x0000002eff007e24 */ /* 0x000fe2000f8e00ff */
[----:B------:R-:W-:Y:S11]  /*5f90*/  BSSY B0, `(.L_x_95) ;  /* 0x0000005000007945 */ /* 0x000ff60003800000 */
[----:B------:R-:W-:Y:S05]  /*5fa0*/  @P1 BRA `(.L_x_96) ;  /* 0x00000000000c1947 */ /* 0x000fea0003800000 */
[----:B------:R-:W-:Y:S04]  /*5fb0*/  SHF.L.U32 R4, R63, 0x1f, RZ ;  /* 0x0000001f3f047819 */ /* 0x000fe800000006ff */
[----:B------:R-:W1:Y:S02]  /*5fc0*/  SYNCS.PHASECHK.TRANS64.TRYWAIT P1, [R2+URZ+0x40], R4 ;  /* 0x00004004020075a7 */ /* 0x000e6400080211ff */
[----:B-1----:R-:W-:Y:S05]  /*5fd0*/  @!P1 BRA `(.L_x_97) ;  /* 0x0000001c00b49947 */ /* 0x002fea0003800000 */
.L_x_96:
[----:B------:R-:W-:Y:S05]  /*5fe0*/  BSYNC B0 ;  /* 0x0000000000007941 */ /* 0x000fea0003800000 */
.L_x_95:
[----:B------:R-:W-:Y:S01]  /*5ff0*/  ISETP.NE.AND P1, PT, R66, RZ, PT ;  /* 0x000000ff4200720c */ /* 0x000fe20003f25270 */
[----:B------:R-:W-:Y:S01]  /*6000*/  IMAD.MOV.U32 R30, RZ, RZ, RZ ;  /* 0x000000ffff1e7224 */ /* 0x000fe200078e00ff */
[----:B------:R-:W-:Y:S02]  /*6010*/  CS2R R28, SRZ ;  /* 0x00000000001c7805 */ /* 0x000fe4000001ff00 */
[----:B------:R-:W-:Y:S02]  /*6020*/  CS2R R38, SRZ ;  /* 0x0000000000267805 */ /* 0x000fe4000001ff00 */
[----:B------:R-:W-:Y:S07]  /*6030*/  CS2R R36, SRZ ;  /* 0x0000000000247805 */ /* 0x000fee000001ff00 */
[----:B-1----:R-:W-:Y:S01]  /*6040*/  @P1 IMAD R2, R0, 0x800, R44 ;  /* 0x0000080000021824 */ /* 0x002fe200078e022c */
[----:B------:R-:W-:Y:S05]  /*6050*/  @P1 WARPSYNC.ALL ;  /* 0x0000000000001948 */ /* 0x000fea0003800000 */
[----:B------:R-:W-:Y:S01]  /*6060*/  @P1 LEA R2, R2, UR44, 0x1 ;  /* 0x0000002c02021c11 */ /* 0x000fe2000f8e08ff */
[----:B------:R-:W-:Y:S04]  /*6070*/  UIADD3 UR4, UPT, UPT, UR46, 0x1, URZ ;  /* 0x000000012e047890 */ /* 0x000fe8000fffe0ff */
[----:B------:R1:W3:Y:S01]  /*6080*/  @P1 LDSM.16.M88.4 R28, [R2+0x200] ;  /* 0x00020000021c183b */ /* 0x0002e20000000200 */
[----:B------:R-:W-:Y:S01]  /*6090*/  UISETP.NE.AND UP0, UPT, UR4, 0x3, UPT ;  /* 0x000000030400788c */ /* 0x000fe2000bf05270 */
[----:B------:R-:W-:Y:S03]  /*60a0*/  @P1 IMAD R0, R54, 0x2, R2 ;  /* 0x0000000236001824 */ /* 0x000fe600078e0202 */
[----:B------:R-:W-:Y:S02]  /*60b0*/  USEL UR5, URZ, 0x1, UP0 ;  /* 0x00000001ff057887 */ /* 0x000fe40008000000 */
[----:B------:R1:W4:Y:S01]  /*60c0*/  @P1 LDSM.16.M88.4 R36, [R0+0x200] ;  /* 0x000200000024183b */ /* 0x0003220000000200 */
[----:B------:R-:W-:Y:S03]  /*60d0*/  USEL UR4, UR4, URZ, UP0 ;  /* 0x000000ff04047287 */ /* 0x000fe60008000000 */
[----:B------:R-:W-:Y:S03]  /*60e0*/  LOP3.LUT R63, R63, UR5, RZ, 0x3c, !PT ;  /* 0x000000053f3f7c12 */ /* 0x000fe6000f8e3cff */
[----:B------:R-:W-:Y:S02]  /*60f0*/  IMAD.U32 R64, RZ, RZ, UR4 ;  /* 0x00000004ff407e24 */ /* 0x000fe4000f8e00ff */
.L_x_94:
[----:B------:R-:W-:Y:S05]  /*6100*/  BSYNC B1 ;  /* 0x0000000000017941 */ /* 0x000fea0003800000 */
.L_x_93:
[----:B-1----:R-:W-:Y:S04]  /*6110*/  SHF.R.U32.HI R0, RZ, 0x15, R25 ;  /* 0x00000015ff007819 */ /* 0x002fe80000011619 */
[----:B------:R-:W-:Y:S01]  /*6120*/  LOP3.LUT P1, RZ, R0, 0x3, R46, 0x48, !PT ;  /* 0x0000000300ff7812 */ /* 0x000fe2000782482e */
[----:B------:R-:W-:Y:S01]  /*6130*/  @!UPT UIADD3 URZ, UPT, UPT, URZ, URZ, URZ ;  /* 0x000000fffffff290 */ /* 0x000fe2000fffe0ff */
[----:B--2---:R-:W-:Y:S11]  /*6140*/  @P0 BRA `(.L_x_98) ;  /* 0x0000000000080947 */ /* 0x004ff60003800000 */
[----:B------:R-:W1:Y:S02]  /*6150*/  SYNCS.PHASECHK.TRANS64.TRYWAIT P0, [R27+URZ+0xa0], R3 ;  /* 0x0000a0031b0075a7 */ /* 0x000e6400080011ff */
[----:B-1----:R-:W-:Y:S05]  /*6160*/  @!P0 BRA `(.L_x_99) ;  /* 0x0000001c00648947 */ /* 0x002fea0003800000 */
.L_x_98:
[----:B------:R-:W-:Y:S05]  /*6170*/  @!P1 BRA `(.L_x_100) ;  /* 0x0000000000409947 */ /* 0x000fea0003800000 */
[----:B------:R-:W2:Y:S01]  /*6180*/  LDCU.64 UR8, c[0x4][0x70] ;  /* 0x01000e00ff0877ac */ /* 0x000ea20008000a00 */
[----:B-1----:R-:W-:Y:S01]  /*6190*/  MOV R3, 0x0 ;  /* 0x0000000000037802 */ /* 0x002fe20000000f00 */
[----:B------:R-:W-:Y:S02]  /*61a0*/  HFMA2 R12, -RZ, RZ, 0, 5.9604644775390625e-08 ;  /* 0x00000001ff0c7431 */ /* 0x000fe400000001ff */
[----:B------:R-:W-:Y:S02]  /*61b0*/  IMAD.MOV.U32 R8, RZ, RZ, 0x192 ;  /* 0x00000192ff087424 */ /* 0x000fe400078e00ff */
[----:B------:R-:W-:Y:S01]  /*61c0*/  IMAD.MOV.U32 R13, RZ, RZ, RZ ;  /* 0x000000ffff0d7224 */ /* 0x000fe200078e00ff */
[----:B------:R-:W1:Y:S01]  /*61d0*/  LDCU.64 UR6, c[0x4][0x78] ;  /* 0x01000f00ff0677ac */ /* 0x000e620008000a00 */
[----:B------:R-:W3:Y:S01]  /*61e0*/  LDC.64 R2, c[0x4][R3] ;  /* 0x0100000003027b82 */ /* 0x000ee20000000a00 */
[----:B------:R-:W5:Y:S01]  /*61f0*/  LDCU.64 UR4, c[0x4][0x10] ;  /* 0x01000200ff0477ac */ /* 0x000f620008000a00 */
[----:B--2---:R-:W-:Y:S01]  /*6200*/  MOV R5, UR9 ;  /* 0x0000000900057c02 */ /* 0x004fe20008000f00 */
[----:B------:R-:W-:Y:S01]  /*6210*/  IMAD.U32 R4, RZ, RZ, UR8 ;  /* 0x00000008ff047e24 */ /* 0x000fe2000f8e00ff */
[----:B-1----:R-:W-:Y:S01]  /*6220*/  MOV R7, UR7 ;  /* 0x0000000700077c02 */ /* 0x002fe20008000f00 */
[----:B------:R-:W-:Y:S01]  /*6230*/  IMAD.U32 R6, RZ, RZ, UR6 ;  /* 0x00000006ff067e24 */ /* 0x000fe2000f8e00ff */
[----:B-----5:R-:W-:Y:S01]  /*6240*/  MOV R11, UR5 ;  /* 0x00000005000b7c02 */ /* 0x020fe20008000f00 */
[----:B------:R-:W-:Y:S02]  /*6250*/  IMAD.U32 R10, RZ, RZ, UR4 ;  /* 0x00000004ff0a7e24 */ /* 0x000fe4000f8e00ff */
[----:B------:R-:W-:Y:S07]  /*6260*/  LEPC R20, `(.L_x_100) ;  /* 0x000000001014794e */ /* 0x000fee0000000000 */
[----:B---34-:R-:W-:Y:S05]  /*6270*/  CALL.ABS.NOINC R2 ;  /* 0x0000000002007343 */ /* 0x018fea0003c00000 */
.L_x_100:
[----:B-1-3--:R-:W-:Y:S01]  /*6280*/  SHF.L.U32 R3, R28, 0x10, RZ ;  /* 0x000000101c037819 */ /* 0x00afe200000006ff */
[----:B------:R-:W-:Y:S05]  /*6290*/  WARPSYNC.ALL ;  /* 0x0000000000007948 */ /* 0x000fea0003800000 */
[----:B------:R-:W-:Y:S01]  /*62a0*/  R2UR UR4, R25 ;  /* 0x00000000190472ca */ /* 0x000fe200000e0000 */
[----:B------:R-:W-:Y:S01]  /*62b0*/  BSSY.RECONVERGENT B0, `(.L_x_101) ;  /* 0x0000051000007945 */ /* 0x000fe20003800200 */
[----:B------:R-:W-:Y:S02]  /*62c0*/  SHF.L.U32 R20, R30, 0x10, RZ ;  /* 0x000000101e147819 */ /* 0x000fe400000006ff */
[----:B------:R-:W-:Y:S02]  /*62d0*/  SHF.L.U32 R62, R54, 0x1, RZ ;  /* 0x00000001363e7819 */ /* 0x000fe400000006ff */
[----:B------:R-:W-:Y:S07]  /*62e0*/  ISETP.NE.AND P0, PT, R55, RZ, PT ;  /* 0x000000ff3700720c */ /* 0x000fee0003f05270 */
[----:B------:R-:W1:Y:S02]  /*62f0*/  LDTM.16dp256bit.x4 R4, tmem[UR4] ;  /* 0x00000004000479ee */ /* 0x000e640008120000 */
[----:B-1----:R-:W-:Y:S01]  /*6300*/  FMUL R0, R24, R4 ;  /* 0x0000000418007220 */ /* 0x002fe20000400000 */
[----:B------:R-:W-:Y:S01]  /*6310*/  LOP3.LUT R4, R28, 0xffff0000, RZ, 0xc0, !PT ;  /* 0xffff00001c047812 */ /* 0x000fe200078ec0ff */
[----:B------:R-:W-:Y:S01]  /*6320*/  FMUL R2, R24, R5 ;  /* 0x0000000518027220 */ /* 0x000fe20000400000 */
[C---:B------:R-:W-:Y:S01]  /*6330*/  SHF.L.U32 R5, R29.reuse, 0x10, RZ ;  /* 0x000000101d057819 */ /* 0x040fe200000006ff */
[----:B------:R-:W-:Y:S01]  /*6340*/  FFMA R0, R26, R3, R0 ;  /* 0x000000031a007223 */ /* 0x000fe20000000000 */
[----:B------:R-:W-:Y:S01]  /*6350*/  FMUL R3, R24, R6 ;  /* 0x0000000618037220 */ /* 0x000fe20000400000 */
[----:B------:R-:W-:Y:S01]  /*6360*/  LOP3.LUT R6, R29, 0xffff0000, RZ, 0xc0, !PT ;  /* 0xffff00001d067812 */ /* 0x000fe200078ec0ff */
[----:B------:R-:W-:Y:S01]  /*6370*/  FFMA R2, R26, R4, R2 ;  /* 0x000000041a027223 */ /* 0x000fe20000000002 */
[----:B------:R-:W-:Y:S01]  /*6380*/  FMUL R7, R24, R7 ;  /* 0x0000000718077220 */ /* 0x000fe20000400000 */
[----:B------:R-:W-:Y:S01]  /*6390*/  FFMA R3, R26, R5, R3 ;  /* 0x000000051a037223 */ /* 0x000fe20000000003 */
[C---:B------:R-:W-:Y:S01]  /*63a0*/  FMUL R4, R24.reuse, R8 ;  /* 0x0000000818047220 */ /* 0x040fe20000400000 */
[----:B------:R-:W-:Y:S01]  /*63b0*/  FMUL R5, R24, R9 ;  /* 0x0000000918057220 */ /* 0x000fe20000400000 */
[----:B------:R-:W-:Y:S01]  /*63c0*/  F2FP.BF16.F32.PACK_AB R32, R2, R0 ;  /* 0x000000000220723e */ /* 0x000fe200000010ff */
[----:B------:R-:W-:Y:S01]  /*63d0*/  FFMA R7, R26, R6, R7 ;  /* 0x000000061a077223 */ /* 0x000fe20000000007 */
[----:B------:R-:W-:Y:S01]  /*63e0*/  LOP3.LUT R0, R30, 0xffff0000, RZ, 0xc0, !PT ;  /* 0xffff00001e007812 */ /* 0x000fe200078ec0ff */
[----:B------:R-:W-:Y:S01]  /*63f0*/  FFMA R4, R26, R20, R4 ;  /* 0x000000141a047223 */ /* 0x000fe20000000004 */
[----:B------:R-:W-:Y:S01]  /*6400*/  SHF.L.U32 R2, R31, 0x10, RZ ;  /* 0x000000101f027819 */ /* 0x000fe200000006ff */
[----:B------:R-:W-:Y:S01]  /*6410*/  FMUL R6, R24, R10 ;  /* 0x0000000a18067220 */ /* 0x000fe20000400000 */
[----:B------:R-:W-:Y:S01]  /*6420*/  F2FP.BF16.F32.PACK_AB R33, R7, R3 ;  /* 0x000000030721723e */ /* 0x000fe200000010ff */
[C---:B------:R-:W-:Y:S01]  /*6430*/  FFMA R5, R26.reuse, R0, R5 ;  /* 0x000000001a057223 */ /* 0x040fe20000000005 */
[----:B------:R-:W-:Y:S01]  /*6440*/  LOP3.LUT R3, R31, 0xffff0000, RZ, 0xc0, !PT ;  /* 0xffff00001f037812 */ /* 0x000fe200078ec0ff */
[----:B------:R-:W-:Y:S01]  /*6450*/  FFMA R6, R26, R2, R6 ;  /* 0x000000021a067223 */ /* 0x000fe20000000006 */
[----:B----4-:R-:W-:Y:S01]  /*6460*/  SHF.L.U32 R7, R36, 0x10, RZ ;  /* 0x0000001024077819 */ /* 0x010fe200000006ff */
[----:B------:R-:W-:Y:S01]  /*6470*/  FMUL R11, R24, R11 ;  /* 0x0000000b180b7220 */ /* 0x000fe20000400000 */
[----:B------:R-:W-:Y:S01]  /*6480*/  LOP3.LUT R0, R36, 0xffff0000, RZ, 0xc0, !PT ;  /* 0xffff000024007812 */ /* 0x000fe200078ec0ff */
[C---:B------:R-:W-:Y:S01]  /*6490*/  FMUL R8, R24.reuse, R12 ;  /* 0x0000000c18087220 */ /* 0x040fe20000400000 */
[----:B------:R-:W-:Y:S01]  /*64a0*/  SHF.L.U32 R2, R37, 0x10, RZ ;  /* 0x0000001025027819 */ /* 0x000fe200000006ff */
[----:B------:R-:W-:Y:S01]  /*64b0*/  FMUL R9, R24, R13 ;  /* 0x0000000d18097220 */ /* 0x000fe20000400000 */
[----:B------:R-:W-:Y:S01]  /*64c0*/  F2FP.BF16.F32.PACK_AB R34, R5, R4 ;  /* 0x000000040522723e */ /* 0x000fe200000010ff */
[C---:B------:R-:W-:Y:S01]  /*64d0*/  FFMA R11, R26.reuse, R3, R11 ;  /* 0x000000031a0b7223 */ /* 0x040fe2000000000b */
[----:B------:R-:W-:Y:S01]  /*64e0*/  MOV R5, UR46 ;  /* 0x0000002e00057c02 */ /* 0x000fe20008000f00 */
[C---:B------:R-:W-:Y:S01]  /*64f0*/  FFMA R8, R26.reuse, R7, R8 ;  /* 0x000000071a087223 */ /* 0x040fe20000000008 */
[----:B------:R-:W-:Y:S01]  /*6500*/  SHF.L.U32 R3, R39, 0x10, RZ ;  /* 0x0000001027037819 */ /* 0x000fe200000006ff */
[----:B------:R-:W-:Y:S01]  /*6510*/  FFMA R9, R26, R0, R9 ;  /* 0x000000001a097223 */ /* 0x000fe20000000009 */
[----:B------:R-:W-:Y:S01]  /*6520*/  LOP3.LUT R0, R37, 0xffff0000, RZ, 0xc0, !PT ;  /* 0xffff000025007812 */ /* 0x000fe200078ec0ff */
[C---:B------:R-:W-:Y:S01]  /*6530*/  FMUL R10, R24.reuse, R14 ;  /* 0x0000000e180a7220 */ /* 0x040fe20000400000 */
[----:B------:R-:W-:Y:S01]  /*6540*/  LOP3.LUT R4, R39, 0xffff0000, RZ, 0xc0, !PT ;  /* 0xffff000027047812 */ /* 0x000fe200078ec0ff */
[C---:B------:R-:W-:Y:S01]  /*6550*/  FMUL R15, R24.reuse, R15 ;  /* 0x0000000f180f7220 */ /* 0x040fe20000400000 */
[----:B------:R-:W-:Y:S01]  /*6560*/  FMUL R12, R24, R16 ;  /* 0x00000010180c7220 */ /* 0x000fe20000400000 */
[----:B------:R-:W-:Y:S01]  /*6570*/  FFMA R10, R26, R2, R10 ;  /* 0x000000021a0a7223 */ /* 0x000fe2000000000a */
[----:B------:R-:W-:Y:S01]  /*6580*/  LOP3.LUT R2, R38, 0xffff0000, RZ, 0xc0, !PT ;  /* 0xffff000026027812 */ /* 0x000fe200078ec0ff */
[----:B------:R-:W-:Y:S01]  /*6590*/  FFMA R15, R26, R0, R15 ;  /* 0x000000001a0f7223 */ /* 0x000fe2000000000f */
[----:B------:R-:W-:Y:S01]  /*65a0*/  SHF.L.U32 R0, R38, 0x10, RZ ;  /* 0x0000001026007819 */ /* 0x000fe200000006ff */
[C---:B------:R-:W-:Y:S01]  /*65b0*/  FMUL R13, R24.reuse, R17 ;  /* 0x00000011180d7220 */ /* 0x040fe20000400000 */
[C---:B------:R-:W-:Y:S01]  /*65c0*/  FMUL R14, R24.reuse, R18 ;  /* 0x00000012180e7220 */ /* 0x040fe20000400000 */
[----:B------:R-:W-:Y:S01]  /*65d0*/  FMUL R19, R24, R19 ;  /* 0x0000001318137220 */ /* 0x000fe20000400000 */
[----:B------:R-:W-:Y:S01]  /*65e0*/  LEA R5, R5, R44, 0xb ;  /* 0x0000002c05057211 */ /* 0x000fe200078e58ff */
[C---:B------:R-:W-:Y:S01]  /*65f0*/  FFMA R12, R26.reuse, R0, R12 ;  /* 0x000000001a0c7223 */ /* 0x040fe2000000000c */
[C---:B------:R-:W-:Y:S01]  /*6600*/  FFMA R13, R26.reuse, R2, R13 ;  /* 0x000000021a0d7223 */ /* 0x040fe2000000000d */
[C---:B------:R-:W-:Y:S01]  /*6610*/  FFMA R14, R26.reuse, R3, R14 ;  /* 0x000000031a0e7223 */ /* 0x040fe2000000000e */
[----:B------:R-:W-:Y:S01]  /*6620*/  FFMA R19, R26, R4, R19 ;  /* 0x000000041a137223 */ /* 0x000fe20000000013 */
[----:B------:R-:W-:Y:S02]  /*6630*/  F2FP.BF16.F32.PACK_AB R35, R11, R6 ;  /* 0x000000060b23723e */ /* 0x000fe400000010ff */
[----:B------:R-:W-:Y:S02]  /*6640*/  LEA R5, R5, UR44, 0x1 ;  /* 0x0000002c05057c11 */ /* 0x000fe4000f8e08ff */
[----:B------:R-:W-:Y:S02]  /*6650*/  F2FP.BF16.F32.PACK_AB R8, R9, R8 ;  /* 0x000000080908723e */ /* 0x000fe400000010ff */
[----:B------:R-:W-:Y:S01]  /*6660*/  F2FP.BF16.F32.PACK_AB R9, R15, R10 ;  /* 0x0000000a0f09723e */ /* 0x000fe200000010ff */
[----:B------:R1:W-:Y:S01]  /*6670*/  STSM.16.M88.4 [R5+0x200], R32 ;  /* 0x0002002005007844 */ /* 0x0003e20000000200 */
[----:B------:R-:W-:Y:S02]  /*6680*/  F2FP.BF16.F32.PACK_AB R10, R13, R12 ;  /* 0x0000000c0d0a723e */ /* 0x000fe400000010ff */
[----:B------:R-:W-:Y:S02]  /*6690*/  F2FP.BF16.F32.PACK_AB R11, R19, R14 ;  /* 0x0000000e130b723e */ /* 0x000fe400000010ff */
[----:B------:R-:W-:Y:S05]  /*66a0*/  IADD3 R0, PT, PT, R62, 0x200, R5 ;  /* 0x000002003e007810 */ /* 0x000fea0007ffe005 */
[----:B------:R1:W-:Y:S01]  /*66b0*/  STSM.16.M88.4 [R0], R8 ;  /* 0x0000000800007844 */ /* 0x0003e20000000200 */
[----:B------:R-:W-:Y:S01]  /*66c0*/  @!PT LDS RZ, [RZ] ;  /* 0x00000000fffff984 */ /* 0x000fe20000000800 */
[----:B------:R-:W-:Y:S01]  /*66d0*/  @!PT LDS RZ, [RZ] ;  /* 0x00000000fffff984 */ /* 0x000fe20000000800 */
[----:B------:R-:W-:Y:S01]  /*66e0*/  @!PT LDS RZ, [RZ] ;  /* 0x00000000fffff984 */ /* 0x000fe20000000800 */
[----:B------:R-:W-:Y:S01]  /*66f0*/  @!PT LDS RZ, [RZ] ;  /* 0x00000000fffff984 */ /* 0x000fe20000000800 */
[----:B------:R2:W-:Y:S07]  /*6700*/  MEMBAR.ALL.CTA ;  /* 0x0000000000007992 */ /* 0x0005ee0000008000 */
[----:B--2---:R-:W2:Y:S02]  /*6710*/  FENCE.VIEW.ASYNC.S ;  /* 0x00000000000073c6 */ /* 0x004ea40000000000 */
[----:B--2---:R-:W-:Y:S06]  /*6720*/  BAR.SYNC.DEFER_BLOCKING 0x1, 0x80 ;  /* 0x0042000000007b1d */ /* 0x004fec0000010000 */
[----:B------:R-:W-:Y:S05]  /*6730*/  @P0 BRA `(.L_x_102) ;  /* 0x0000000000200947 */ /* 0x000fea0003800000 */
[----:B------:R-:W2:Y:S01]  /*6740*/  LDCU.64 UR6, c[0x0][0x348] ;  /* 0x00006900ff0677ac */ /* 0x000ea20008000a00 */
[----:B------:R-:W-:Y:S01]  /*6750*/  ULEA UR5, UR46, UR44, 0xc ;  /* 0x0000002c2e057291 */ /* 0x000fe2000f8e60ff */
[----:B------:R-:W-:Y:S03]  /*6760*/  UMOV UR51, UR36 ;  /* 0x0000002400337c82 */ /* 0x000fe60008000000 */
[----:B------:R-:W-:Y:S02]  /*6770*/  UIADD3 UR48, UPT, UPT, UR5, 0x200, URZ ;  /* 0x0000020005307890 */ /* 0x000fe4000fffe0ff */
[----:B--2---:R-:W-:Y:S04]  /*6780*/  UIADD3 UR4, UP0, UPT, UR6, 0x680, URZ ;  /* 0x0000068006047890 */ /* 0x004fe8000ff1e0ff */
[----:B------:R-:W-:Y:S09]  /*6790*/  UIADD3.X UR5, UPT, UPT, URZ, UR7, URZ, UP0, !UPT ;  /* 0x00000007ff057290 */ /* 0x000ff200087fe4ff */
[----:B------:R2:W-:Y:S02]  /*67a0*/  UTMASTG.3D [UR48], [UR4] ;  /* 0x00000030040073b5 */ /* 0x0005e40008010000 */
[----:B--2---:R0:W-:Y:S02]  /*67b0*/  UTMACMDFLUSH ;  /* 0x00000000000079b7 */ /* 0x0041e40000000000 */
.L_x_102:
[----:B------:R-:W-:Y:S05]  /*67c0*/  BSYNC.RECONVERGENT B0 ;  /* 0x0000000000007941 */ /* 0x000fea0003800200 */
.L_x_101:
[----:B------:R-:W-:Y:S01]  /*67d0*/  UIADD3 UR47, UPT, UPT, UR46, 0x1, URZ ;  /* 0x000000012e2f7890 */ /* 0x000fe2000fffe0ff */
[----:B------:R-:W-:Y:S03]  /*67e0*/  BSSY.RECONVERGENT B0, `(.L_x_103) ;  /* 0x0000005000007945 */ /* 0x000fe60003800200 */
[----:B------:R-:W-:Y:S04]  /*67f0*/  UISETP.NE.AND UP0, UPT, UR47, 0x3, UPT ;  /* 0x000000032f00788c */ /* 0x000fe8000bf05270 */
[----:B------:R-:W-:Y:S01]  /*6800*/  USEL UR45, UR47, URZ, UP0 ;  /* 0x000000ff2f2d7287 */ /* 0x000fe20008000000 */
[----:B------:R-:W-:Y:S11]  /*6810*/  @P0 BRA `(.L_x_104) ;  /* 0x0000000000040947 */ /* 0x000ff60003800000 */
[----:B------:R-:W-:Y:S04]  /*6820*/  DEPBAR.LE SB0, 0x1 ;  /* 0x000080400000791a */ /* 0x000fe80000000000 */
.L_x_104:
[----:B------:R-:W-:Y:S05]  /*6830*/  BSYNC.RECONVERGENT B0 ;  /* 0x0000000000007941 */ /* 0x000fea0003800200 */
.L_x_103:
[----:B------:R-:W-:Y:S01]  /*6840*/  BAR.SYNC.DEFER_BLOCKING 0x1, 0x80 ;  /* 0x0042000000007b1d */ /* 0x000fe20000010000 */
[----:B------:R-:W-:Y:S01]  /*6850*/  ISETP.NE.AND P1, PT, R61, RZ, PT ;  /* 0x000000ff3d00720c */ /* 0x000fe20003f25270 */
[----:B------:R-:W-:Y:S01]  /*6860*/  UISETP.NE.AND UP0, UPT, UR53, URZ, UPT ;  /* 0x000000ff3500728c */ /* 0x000fe2000bf05270 */
[----:B------:R-:W-:Y:S11]  /*6870*/  LEA R2, R64, UR44, 0x3 ;  /* 0x0000002c40027c11 */ /* 0x000ff6000f8e18ff */
[----:B------:R-:W-:Y:S01]  /*6880*/  @P1 SHF.L.U32 R3, R63, 0x1f, RZ ;  /* 0x0000001f3f031819 */ /* 0x000fe200000006ff */
[----:B------:R-:W-:Y:S06]  /*6890*/  BRA.U !UP0, `(.L_x_105) ;  /* 0x0000000108247547 */ /* 0x000fec000b800000 */
[----:B------:R-:W-:Y:S01]  /*68a0*/  IMAD.U32 R4, RZ, RZ, UR52 ;  /* 0x00000034ff047e24 */ /* 0x000fe2000f8e00ff */
[----:B-1----:R-:W-:Y:S01]  /*68b0*/  MOV R0, UR54 ;  /* 0x0000003600007c02 */ /* 0x002fe20008000f00 */
[----:B------:R-:W-:Y:S03]  /*68c0*/  UIADD3 UR4, UPT, UPT, UR52, 0x1, URZ ;  /* 0x0000000134047890 */ /* 0x000fe6000fffe0ff */
[----:B------:R-:W-:Y:S01]  /*68d0*/  @P1 LEA R4, R4, UR44, 0x3 ;  /* 0x0000002c04041c11 */ /* 0x000fe2000f8e18ff */
[----:B------:R-:W-:Y:S04]  /*68e0*/  UISETP.NE.AND UP0, UPT, UR4, 0x3, UPT ;  /* 0x000000030400788c */ /* 0x000fe8000bf05270 */
[----:B------:R-:W-:Y:S01]  /*68f0*/  @P1 VIADD R4, R4, 0x58 ;  /* 0x0000005804041836 */ /* 0x000fe20000000000 */
[----:B------:R-:W-:Y:S04]  /*6900*/  USEL UR52, UR4, URZ, UP0 ;  /* 0x000000ff04347287 */ /* 0x000fe80008000000 */
[----:B------:R-:W-:Y:S04]  /*6910*/  @P1 PRMT R0, R0, 0x654, R4 ;  /* 0x0000065400001816 */ /* 0x000fe80000000004 */
[----:B------:R2:W-:Y:S04]  /*6920*/  @P1 SYNCS.ARRIVE.TRANS64.RED.A1T0 RZ, [R0+URZ], RZ ;  /* 0x000000ff00ff19a7 */ /* 0x0005e800081004ff */
.L_x_105:
[----:B------:R-:W3:Y:S01]  /*6930*/  @P1 SYNCS.PHASECHK.TRANS64.TRYWAIT P0, [R2+URZ+0x40], R3 ;  /* 0x00004003020015a7 */ /* 0x000ee200080011ff */
[----:B------:R-:W-:Y:S01]  /*6940*/  BSSY B1, `(.L_x_106) ;  /* 0x0000013000017945 */ /* 0x000fe20003800000 */
[----:B---3--:R-:W-:Y:S03]  /*6950*/  @P1 SEL R65, RZ, 0x1, !P0 ;  /* 0x00000001ff411807 */ /* 0x008fe60004000000 */
[----:B------:R-:W-:Y:S05]  /*6960*/  @!P1 BRA `(.L_x_107) ;  /* 0x0000000000409947 */ /* 0x000fea0003800000 */
[----:B------:R-:W-:Y:S01]  /*6970*/  ISETP.NE.AND P1, PT, R66, RZ, PT ;  /* 0x000000ff4200720c */ /* 0x000fe20003f25270 */
[----:B------:R-:W-:Y:S01]  /*6980*/  BSSY B0, `(.L_x_108) ;  /* 0x0000009000007945 */ /* 0x000fe20003800000 */
[----:B------:R-:W-:Y:S11]  /*6990*/  ISETP.NE.AND P0, PT, R65, RZ, PT ;  /* 0x000000ff4100720c */ /* 0x000ff60003f05270 */
[----:B------:R-:W-:Y:S05]  /*69a0*/  @P1 IMAD R3, R64, 0x800, R44 ;  /* 0x0000080040031824 */ /* 0x000fea00078e022c */
[----:B------:R-:W-:Y:S05]  /*69b0*/  @P1 LEA R3, R3, UR44, 0x1 ;  /* 0x0000002c03031c11 */ /* 0x000fea000f8e08ff */
[----:B-12---:R-:W-:Y:S01]  /*69c0*/  @P1 IMAD.IADD R0, R62, 0x1, R3 ;  /* 0x000000013e001824 */ /* 0x006fe200078e0203 */
[----:B------:R-:W-:Y:S06]  /*69d0*/  @P0 BRA `(.L_x_109) ;  /* 0x00000000000c0947 */ /* 0x000fec0003800000 */
[----:B------:R-:W-:Y:S04]  /*69e0*/  SHF.L.U32 R63, R63, 0x1f, RZ ;  /* 0x0000001f3f3f7819 */ /* 0x000fe800000006ff */
[----:B------:R-:W1:Y:S02]  /*69f0*/  SYNCS.PHASECHK.TRANS64.TRYWAIT P0, [R2+URZ+0x40], R63 ;  /* 0x0000403f020075a7 */ /* 0x000e6400080011ff */
[----:B-1----:R-:W-:Y:S05]  /*6a00*/  @!P0 BRA `(.L_x_110) ;  /* 0x0000001400508947 */ /* 0x002fea0003800000 */
.L_x_109:
[----:B------:R-:W-:Y:S05]  /*6a10*/  BSYNC B0 ;  /* 0x0000000000007941 */ /* 0x000fea0003800000 */
.L_x_108:
[----:B------:R-:W-:Y:S11]  /*6a20*/  ISETP.NE.AND P0, PT, R66, RZ, PT ;  /* 0x000000ff4200720c */ /* 0x000ff60003f05270 */
[----:B------:R-:W-:Y:S02]  /*6a30*/  @!UPT UIADD3 URZ, UPT, UPT, URZ, URZ, URZ ;  /* 0x000000fffffff290 */ /* 0x000fe4000fffe0ff */
[----:B------:R-:W-:Y:S05]  /*6a40*/  @P0 WARPSYNC.ALL ;  /* 0x0000000000000948 */ /* 0x000fea0003800000 */
[----:B------:R3:W4:Y:S04]  /*6a50*/  @P0 LDSM.16.M88.4 R28, [R3+0x200] ;  /* 0x00020000031c083b */ /* 0x0007280000000200 */
[----:B------:R3:W2:Y:S02]  /*6a60*/  @P0 LDSM.16.M88.4 R36, [R0+0x200] ;  /* 0x000200000024083b */ /* 0x0006a40000000200 */
.L_x_107:
[----:B------:R-:W-:Y:S05]  /*6a70*/  BSYNC B1 ;  /* 0x0000000000017941 */ /* 0x000fea0003800000 */
.L_x_106:
[----:B-123--:R-:W-:Y:S05]  /*6a80*/  VIADD R0, R25, 0x20 ;  /* 0x0000002019007836 */ /* 0x00efea0000000000 */
[----:B------:R-:W-:Y:S04]  /*6a90*/  SHF.R.U32.HI R0, RZ, 0x15, R0 ;  /* 0x00000015ff007819 */ /* 0x000fe80000011600 */
[----:B------:R-:W-:Y:S11]  /*6aa0*/  LOP3.LUT P0, RZ, R0, 0x3, R46, 0x48, !PT ;  /* 0x0000000300ff7812 */ /* 0x000ff6000780482e */
[----:B------:R-:W-:Y:S02]  /*6ab0*/  @!UPT UIADD3 URZ, UPT, UPT, URZ, URZ, URZ ;  /* 0x000000fffffff290 */ /* 0x000fe4000fffe0ff */
[----:B------:R-:W-:Y:S05]  /*6ac0*/  @!P0 BRA `(.L_x_111) ;  /* 0x0000000000408947 */ /* 0x000fea0003800000 */
[----:B------:R-:W1:Y:S01]  /*6ad0*/  LDCU.64 UR8, c[0x4][0x70] ;  /* 0x01000e00ff0877ac */ /* 0x000e620008000a00 */
[----:B------:R-:W-:Y:S01]  /*6ae0*/  MOV R3, 0x0 ;  /* 0x0000000000037802 */ /* 0x000fe20000000f00 */
[----:B------:R-:W-:Y:S02]  /*6af0*/  HFMA2 R12, -RZ, RZ, 0, 5.9604644775390625e-08 ;  /* 0x00000001ff0c7431 */ /* 0x000fe400000001ff */
[----:B------:R-:W-:Y:S02]  /*6b00*/  IMAD.MOV.U32 R8, RZ, RZ, 0x192 ;  /* 0x00000192ff087424 */ /* 0x000fe400078e00ff */
[----:B------:R-:W-:Y:S01]  /*6b10*/  IMAD.MOV.U32 R13, RZ, RZ, RZ ;  /* 0x000000ffff0d7224 */ /* 0x000fe200078e00ff */
[----:B------:R-:W2:Y:S01]  /*6b20*/  LDCU.64 UR6, c[0x4][0x78] ;  /* 0x01000f00ff0677ac */ /* 0x000ea20008000a00 */
[----:B------:R-:W3:Y:S01]  /*6b30*/  LDC.64 R2, c[0x4][R3] ;  /* 0x0100000003027b82 */ /* 0x000ee20000000a00 */
[----:B------:R-:W5:Y:S01]  /*6b40*/  LDCU.64 UR4, c[0x4][0x10] ;  /* 0x01000200ff0477ac */ /* 0x000f620008000a00 */
[----:B-1----:R-:W-:Y:S01]  /*6b50*/  MOV R5, UR9 ;  /* 0x0000000900057c02 */ /* 0x002fe20008000f00 */
[----:B------:R-:W-:Y:S01]  /*6b60*/  IMAD.U32 R4, RZ, RZ, UR8 ;  /* 0x00000008ff047e24 */ /* 0x000fe2000f8e00ff */
[----:B--2---:R-:W-:Y:S01]  /*6b70*/  MOV R7, UR7 ;  /* 0x0000000700077c02 */ /* 0x004fe20008000f00 */
[----:B------:R-:W-:Y:S01]  /*6b80*/  IMAD.U32 R6, RZ, RZ, UR6 ;  /* 0x00000006ff067e24 */ /* 0x000fe2000f8e00ff */
[----:B-----5:R-:W-:Y:S01]  /*6b90*/  MOV R11, UR5 ;  /* 0x00000005000b7c02 */ /* 0x020fe20008000f00 */
[----:B------:R-:W-:Y:S02]  /*6ba0*/  IMAD.U32 R10, RZ, RZ, UR4 ;  /* 0x00000004ff0a7e24 */ /* 0x000fe4000f8e00ff */
[----:B------:R-:W-:Y:S07]  /*6bb0*/  LEPC R20, `(.L_x_111) ;  /* 0x000000001014794e */ /* 0x000fee0000000000 */
[----:B---34-:R-:W-:Y:S05]  /*6bc0*/  CALL.ABS.NOINC R2 ;  /* 0x0000000002007343 */ /* 0x018fea0003c00000 */
.L_x_111:
[----:B------:R-:W-:Y:S01]  /*6bd0*/  ISETP.NE.AND P0, PT, R55, RZ, PT ;  /* 0x000000ff3700720c */ /* 0x000fe20003f05270 */
[----:B------:R-:W-:Y:S05]  /*6be0*/  WARPSYNC.ALL ;  /* 0x0000000000007948 */ /* 0x000fea0003800000 */
[----:B------:R-:W-:Y:S01]  /*6bf0*/  R2UR UR4, R25 ;  /* 0x00000000190472ca */ /* 0x000fe200000e0000 */
[----:B------:R-:W-:Y:S01]  /*6c00*/  BSSY.RECONVERGENT B0, `(.L_x_112) ;  /* 0x0000057000007945 */ /* 0x000fe20003800200 */
[C---:B----4-:R-:W-:Y:S02]  /*6c10*/  SHF.L.U32 R20, R28.reuse, 0x10, RZ ;  /* 0x000000101c147819 */ /* 0x050fe400000006ff */
[----:B------:R-:W-:Y:S02]  /*6c20*/  LOP3.LUT R21, R28, 0xffff0000, RZ, 0xc0, !PT ;  /* 0xffff00001c157812 */ /* 0x000fe400078ec0ff */
[----:B------:R-:W-:Y:S02]  /*6c30*/  SHF.L.U32 R25, R29, 0x10, RZ ;  /* 0x000000101d197819 */ /* 0x000fe400000006ff */
[----:B------:R-:W-:Y:S02]  /*6c40*/  SHF.L.U32 R28, R30, 0x10, RZ ;  /* 0x000000101e1c7819 */ /* 0x000fe400000006ff */
[C---:B------:R-:W-:Y:S02]  /*6c50*/  SHF.L.U32 R32, R36.reuse, 0x10, RZ ;  /* 0x0000001024207819 */ /* 0x040fe400000006ff */
[----:B------:R-:W-:Y:S01]  /*6c60*/  LOP3.LUT R33, R36, 0xffff0000, RZ, 0xc0, !PT ;  /* 0xffff000024217812 */ /* 0x000fe200078ec0ff */
[----:B------:R-:W1:Y:S01]  /*6c70*/  LDTM.16dp256bit.x4 R4, tmem[UR4+0x20] ;  /* 0x00002004000479ee */ /* 0x000e620008120000 */
[----:B------:R-:W-:Y:S01]  /*6c80*/  R2UR UR4, R27 ;  /* 0x000000001b0472ca */ /* 0x000fe200000e0000 */
[----:B------:R-:W-:Y:S01]  /*6c90*/  NOP ;  /* 0x0000000000007918 */ /* 0x000fe20000000000 */
[----:B------:R-:W-:Y:S02]  /*6ca0*/  LOP3.LUT R27, R29, 0xffff0000, RZ, 0xc0, !PT ;  /* 0xffff00001d1b7812 */ /* 0x000fe400078ec0ff */
[----:B------:R-:W-:Y:S02]  /*6cb0*/  LOP3.LUT R29, R30, 0xffff0000, RZ, 0xc0, !PT ;  /* 0xffff00001e1d7812 */ /* 0x000fe400078ec0ff */
[C---:B------:R-:W-:Y:S02]  /*6cc0*/  SHF.L.U32 R30, R31.reuse, 0x10, RZ ;  /* 0x000000101f1e7819 */ /* 0x040fe400000006ff */
[----:B------:R-:W-:Y:S02]  /*6cd0*/  LOP3.LUT R31, R31, 0xffff0000, RZ, 0xc0, !PT ;  /* 0xffff00001f1f7812 */ /* 0x000fe400078ec0ff */
[C---:B------:R-:W-:Y:S02]  /*6ce0*/  SHF.L.U32 R34, R37.reuse, 0x10, RZ ;  /* 0x0000001025227819 */ /* 0x040fe400000006ff */
[----:B------:R-:W-:Y:S01]  /*6cf0*/  LOP3.LUT R35, R37, 0xffff0000, RZ, 0xc0, !PT ;  /* 0xffff000025237812 */ /* 0x000fe200078ec0ff */
[----:B------:R-:W-:Y:S01]  /*6d00*/  UIADD3 UR4, UPT, UPT, UR4, 0xc0, URZ ;  /* 0x000000c004047890 */ /* 0x000fe2000fffe0ff */
[C---:B------:R-:W-:Y:S02]  /*6d10*/  SHF.L.U32 R36, R38.reuse, 0x10, RZ ;  /* 0x0000001026247819 */ /* 0x040fe400000006ff */
[----:B------:R-:W-:Y:S01]  /*6d20*/  LOP3.LUT R37, R38, 0xffff0000, RZ, 0xc0, !PT ;  /* 0xffff000026257812 */ /* 0x000fe200078ec0ff */
[----:B------:R-:W-:Y:S01]  /*6d30*/  UPRMT UR4, UR54, 0x654, UR4 ;  /* 0x0000065436047896 */ /* 0x000fe20008000004 */
[C---:B------:R-:W-:Y:S02]  /*6d40*/  SHF.L.U32 R38, R39.reuse, 0x10, RZ ;  /* 0x0000001027267819 */ /* 0x040fe400000006ff */
[----:B------:R-:W-:Y:S01]  /*6d50*/  LOP3.LUT R39, R39, 0xffff0000, RZ, 0xc0, !PT ;  /* 0xffff000027277812 */ /* 0x000fe200078ec0ff */
[C---:B-1----:R-:W-:Y:S01]  /*6d60*/  FMUL R4, R24.reuse, R4 ;  /* 0x0000000418047220 */ /* 0x042fe20000400000 */
[C---:B------:R-:W-:Y:S01]  /*6d70*/  FMUL R5, R24.reuse, R5 ;  /* 0x0000000518057220 */ /* 0x040fe20000400000 */
[----:B------:R-:W-:Y:S03]  /*6d80*/  FMUL R6, R24, R6 ;  /* 0x0000000618067220 */ /* 0x000fe60000400000 */
[----:B------:R-:W-:Y:S01]  /*6d90*/  SYNCS.ARRIVE.TRANS64.RED.A1T0 RZ, [UR4], RZ ;  /* 0x000000ffffff79a7 */ /* 0x000fe20008100404 */
[C---:B------:R-:W-:Y:S01]  /*6da0*/  FFMA R4, R26.reuse, R20, R4 ;  /* 0x000000141a047223 */ /* 0x040fe20000000004 */
[C---:B------:R-:W-:Y:S01]  /*6db0*/  FFMA R5, R26.reuse, R21, R5 ;  /* 0x000000151a057223 */ /* 0x040fe20000000005 */
[----:B------:R-:W-:Y:S01]  /*6dc0*/  FFMA R6, R26, R25, R6 ;  /* 0x000000191a067223 */ /* 0x000fe20000000006 */
[C---:B------:R-:W-:Y:S01]  /*6dd0*/  FMUL R7, R24.reuse, R7 ;  /* 0x0000000718077220 */ /* 0x040fe20000400000 */
[C---:B------:R-:W-:Y:S01]  /*6de0*/  FMUL R8, R24.reuse, R8 ;  /* 0x0000000818087220 */ /* 0x040fe20000400000 */
[----:B------:R-:W-:Y:S01]  /*6df0*/  FMUL R9, R24, R9 ;  /* 0x0000000918097220 */ /* 0x000fe20000400000 */
[----:B------:R-:W-:Y:S01]  /*6e00*/  F2FP.BF16.F32.PACK_AB R4, R5, R4 ;  /* 0x000000040504723e */ /* 0x000fe200000010ff */
[C---:B------:R-:W-:Y:S01]  /*6e10*/  FFMA R7, R26.reuse, R27, R7 ;  /* 0x0000001b1a077223 */ /* 0x040fe20000000007 */
[C---:B------:R-:W-:Y:S01]  /*6e20*/  FFMA R8, R26.reuse, R28, R8 ;  /* 0x0000001c1a087223 */ /* 0x040fe20000000008 */
[----:B------:R-:W-:Y:S01]  /*6e30*/  FFMA R9, R26, R29, R9 ;  /* 0x0000001d1a097223 */ /* 0x000fe20000000009 */
[C---:B------:R-:W-:Y:S01]  /*6e40*/  FMUL R10, R24.reuse, R10 ;  /* 0x0000000a180a7220 */ /* 0x040fe20000400000 */
[C---:B------:R-:W-:Y:S01]  /*6e50*/  FMUL R11, R24.reuse, R11 ;  /* 0x0000000b180b7220 */ /* 0x040fe20000400000 */
[----:B------:R-:W-:Y:S01]  /*6e60*/  F2FP.BF16.F32.PACK_AB R5, R7, R6 ;  /* 0x000000060705723e */ /* 0x000fe200000010ff */
[C---:B------:R-:W-:Y:S01]  /*6e70*/  FMUL R0, R24.reuse, R12 ;  /* 0x0000000c18007220 */ /* 0x040fe20000400000 */
[----:B------:R-:W-:Y:S01]  /*6e80*/  FMUL R2, R24, R13 ;  /* 0x0000000d18027220 */ /* 0x000fe20000400000 */
[----:B------:R-:W-:Y:S01]  /*6e90*/  FFMA R10, R26, R30, R10 ;  /* 0x0000001e1a0a7223 */ /* 0x000fe2000000000a */
[----:B------:R-:W-:Y:S01]  /*6ea0*/  FMUL R3, R24, R14 ;  /* 0x0000000e18037220 */ /* 0x000fe20000400000 */
[----:B------:R-:W-:Y:S01]  /*6eb0*/  F2FP.BF16.F32.PACK_AB R6, R9, R8 ;  /* 0x000000080906723e */ /* 0x000fe200000010ff */
[----:B------:R-:W-:Y:S01]  /*6ec0*/  FFMA R11, R26, R31, R11 ;  /* 0x0000001f1a0b7223 */ /* 0x000fe2000000000b */
[C---:B------:R-:W-:Y:S01]  /*6ed0*/  FMUL R15, R24.reuse, R15 ;  /* 0x0000000f180f7220 */ /* 0x040fe20000400000 */
[----:B------:R-:W-:Y:S01]  /*6ee0*/  FMUL R12, R24, R16 ;  /* 0x00000010180c7220 */ /* 0x000fe20000400000 */
[----:B------:R-:W-:Y:S01]  /*6ef0*/  FFMA R0, R26, R32, R0 ;  /* 0x000000201a007223 */ /* 0x000fe20000000000 */
[----:B------:R-:W-:Y:S01]  /*6f00*/  MOV R8, UR45 ;  /* 0x0000002d00087c02 */ /* 0x000fe20008000f00 */
[----:B------:R-:W-:Y:S01]  /*6f10*/  FMUL R13, R24, R17 ;  /* 0x00000011180d7220 */ /* 0x000fe20000400000 */
[----:B------:R-:W-:Y:S01]  /*6f20*/  FFMA R2, R26, R33, R2 ;  /* 0x000000211a027223 */ /* 0x000fe20000000002 */
[----:B------:R-:W-:Y:S01]  /*6f30*/  FMUL R14, R24, R18 ;  /* 0x00000012180e7220 */ /* 0x000fe20000400000 */
[C---:B------:R-:W-:Y:S01]  /*6f40*/  FFMA R3, R26.reuse, R34, R3 ;  /* 0x000000221a037223 */ /* 0x040fe20000000003 */
[----:B------:R-:W-:Y:S01]  /*6f50*/  FFMA R15, R26, R35, R15 ;  /* 0x000000231a0f7223 */ /* 0x000fe2000000000f */
[----:B------:R-:W-:Y:S01]  /*6f60*/  FMUL R19, R24, R19 ;  /* 0x0000001318137220 */ /* 0x000fe20000400000 */
[----:B------:R-:W-:Y:S01]  /*6f70*/  FFMA R12, R26, R36, R12 ;  /* 0x000000241a0c7223 */ /* 0x000fe2000000000c */
[----:B------:R-:W-:Y:S01]  /*6f80*/  LEA R8, R8, R44, 0xb ;  /* 0x0000002c08087211 */ /* 0x000fe200078e58ff */
        /* <DEDUP_REMOVED lines=21> */
[----:B------:R-:W-:Y:S02]  /*70e0*/  ULEA UR5, UR45, UR44, 0xc ;  /* 0x0000002c2d057291 */ /* 0x000fe4000f8e60ff */
[----:B------:R-:W-:Y:S02]  /*70f0*/  UIADD3 UR9, UPT, UPT, UR49, 0x20, URZ ;  /* 0x0000002031097890 */ /* 0x000fe4000fffe0ff */
[----:B------:R-:W-:Y:S01]  /*7100*/  UIADD3 UR8, UPT, UPT, UR5, 0x200, URZ ;  /* 0x0000020005087890 */ /* 0x000fe2000fffe0ff */
[----:B------:R-:W-:Y:S01]  /*7110*/  UMOV UR10, UR50 ;  /* 0x00000032000a7c82 */ /* 0x000fe20008000000 */
[----:B------:R-:W-:Y:S01]  /*7120*/  UMOV UR11, UR36 ;  /* 0x00000024000b7c82 */ /* 0x000fe20008000000 */
[----:B--2---:R-:W-:Y:S04]  /*7130*/  UIADD3 UR4, UP0, UPT, UR6, 0x680, URZ ;  /* 0x0000068006047890 */ /* 0x004fe8000ff1e0ff */
[----:B------:R-:W-:Y:S09]  /*7140*/  UIADD3.X UR5, UPT, UPT, URZ, UR7, URZ, UP0, !UPT ;  /* 0x00000007ff057290 */ /* 0x000ff200087fe4ff */
[----:B------:R2:W-:Y:S02]  /*7150*/  UTMASTG.3D [UR8], [UR4] ;  /* 0x00000008040073b5 */ /* 0x0005e40008010000 */
[----:B--2---:R0:W-:Y:S02]  /*7160*/  UTMACMDFLUSH ;  /* 0x00000000000079b7 */ /* 0x0041e40000000000 */
.L_x_113:
[----:B------:R-:W-:Y:S05]  /*7170*/  BSYNC.RECONVERGENT B0 ;  /* 0x0000000000007941 */ /* 0x000fea0003800200 */
.L_x_112:
[----:B------:R-:W-:Y:S01]  /*7180*/  UIADD3 UR4, UPT, UPT, UR45, 0x1, URZ ;  /* 0x000000012d047890 */ /* 0x000fe2000fffe0ff */
[----:B------:R-:W-:Y:S03]  /*7190*/  BSSY.RECONVERGENT B0, `(.L_x_114) ;  /* 0x0000008000007945 */ /* 0x000fe60003800200 */
[----:B------:R-:W-:Y:S04]  /*71a0*/  UISETP.NE.AND UP0, UPT, UR4, 0x3, UPT ;  /* 0x000000030400788c */ /* 0x000fe8000bf05270 */
[----:B------:R-:W-:Y:S02]  /*71b0*/  UISETP.EQ.XOR UP1, UPT, UR47, 0x3, !UP0 ;  /* 0x000000032f00788c */ /* 0x000fe4000c722a70 */
[----:B------:R-:W-:Y:S02]  /*71c0*/  USEL UR46, UR4, URZ, UP0 ;  /* 0x000000ff042e7287 */ /* 0x000fe40008000000 */
[----:B------:R-:W-:Y:S04]  /*71d0*/  USEL UR5, URZ, 0x1, !UP1 ;  /* 0x00000001ff057887 */ /* 0x000fe8000c800000 */
[----:B------:R-:W-:Y:S01]  /*71e0*/  ULOP3.LUT UR55, UR55, UR5, URZ, 0x3c, !UPT ;  /* 0x0000000537377292 */ /* 0x000fe2000f8e3cff */
[----:B------:R-:W-:Y:S11]  /*71f0*/  @P0 BRA `(.L_x_115) ;  /* 0x0000000000040947 */ /* 0x000ff60003800000 */
[----:B------:R-:W-:Y:S04]  /*7200*/  DEPBAR.LE SB0, 0x1 ;  /* 0x000080400000791a */ /* 0x000fe80000000000 */
.L_x_115:
[----:B------:R-:W-:Y:S05]  /*7210*/  BSYNC.RECONVERGENT B0 ;  /* 0x0000000000007941 */ /* 0x000fea0003800200 */
.L_x_114:
[----:B------:R-:W-:Y:S01]  /*7220*/  BAR.SYNC.DEFER_BLOCKING 0x1, 0x80 ;  /* 0x0042000000007b1d */ /* 0x000fe20000010000 */
[----:B------:R-:W-:Y:S01]  /*7230*/  UISETP.NE.AND UP0, UPT, UR53, -0x2, UPT ;  /* 0xfffffffe3500788c */ /* 0x000fe2000bf05270 */
[----:B------:R-:W-:Y:S08]  /*7240*/  IADD3 R22, PT, PT, R22, 0x1, RZ ;  /* 0x0000000116167810 */ /* 0x000ff00007ffe0ff */
[----:B------:R-:W-:Y:S05]  /*7250*/  BRA.U !UP0, `(.L_x_116) ;  /* 0x0000000108287547 */ /* 0x000fea000b800000 */
[----:B------:R-:W-:Y:S01]  /*7260*/  ISETP.NE.AND P0, PT, R61, RZ, PT ;  /* 0x000000ff3d00720c */ /* 0x000fe20003f05270 */
[----:B------:R-:W-:Y:S01]  /*7270*/  IMAD.U32 R2, RZ, RZ, UR52 ;  /* 0x00000034ff027e24 */ /* 0x000fe2000f8e00ff */
[----:B------:R-:W-:Y:S01]  /*7280*/  UIADD3 UR4, UPT, UPT, UR52, 0x1, URZ ;  /* 0x0000000134047890 */ /* 0x000fe2000fffe0ff */
[----:B------:R-:W-:Y:S03]  /*7290*/  IMAD.U32 R0, RZ, RZ, UR54 ;  /* 0x00000036ff007e24 */ /* 0x000fe6000f8e00ff */
[----:B------:R-:W-:Y:S04]  /*72a0*/  UISETP.NE.AND UP0, UPT, UR4, 0x3, UPT ;  /* 0x000000030400788c */ /* 0x000fe8000bf05270 */
[----:B------:R-:W-:Y:S03]  /*72b0*/  USEL UR52, UR4, URZ, UP0 ;  /* 0x000000ff04347287 */ /* 0x000fe60008000000 */
[----:B------:R-:W-:Y:S05]  /*72c0*/  @P0 LEA R2, R2, UR44, 0x3 ;  /* 0x0000002c02020c11 */ /* 0x000fea000f8e18ff */
[----:B------:R-:W-:Y:S05]  /*72d0*/  @P0 VIADD R2, R2, 0x58 ;  /* 0x0000005802020836 */ /* 0x000fea0000000000 */
[----:B------:R-:W-:Y:S04]  /*72e0*/  @P0 PRMT R0, R0, 0x654, R2 ;  /* 0x0000065400000816 */ /* 0x000fe80000000002 */
[----:B------:R2:W-:Y:S03]  /*72f0*/  @P0 SYNCS.ARRIVE.TRANS64.RED.A1T0 RZ, [R0+URZ], RZ ;  /* 0x000000ff00ff09a7 */ /* 0x0005e600081004ff */
.L_x_116:
[----:B------:R-:W-:Y:S01]  /*7300*/  R2UR UR6, R60 ;  /* 0x000000003c0672ca */ /* 0x000fe200000e0000 */
[----:B------:R-:W-:Y:S01]  /*7310*/  UIADD3 UR53, UPT, UPT, UR53, 0x2, URZ ;  /* 0x0000000235357890 */ /* 0x000fe2000fffe0ff */
[----:B------:R-:W-:Y:S02]  /*7320*/  R2UR UR5, R47 ;  /* 0x000000002f0572ca */ /* 0x000fe400000e0000 */
[----:B------:R-:W-:Y:S02]  /*7330*/  R2UR UR4, R48 ;  /* 0x00000000300472ca */ /* 0x000fe400000e0000 */
[----:B------:R-:W-:Y:S02]  /*7340*/  R2UR UR36, R58 ;  /* 0x000000003a2472ca */ /* 0x000fe400000e0000 */
[----:B------:R-:W-:Y:S02]  /*7350*/  ISETP.NE.AND P0, PT, R51, 0x2, PT ;  /* 0x000000023300780c */ /* 0x000fe40003f05270 */
[----:B------:R-:W-:Y:S02]  /*7360*/  ISETP.NE.AND P1, PT, R22, 0x4, PT ;  /* 0x000000041600780c */ /* 0x000fe40003f25270 */
[----:B------:R-:W-:Y:S01]  /*7370*/  SEL R2, RZ, 0x1, P0 ;  /* 0x00000001ff027807 */ /* 0x000fe20000000000 */
[----:B------:R-:W-:Y:S01]  /*7380*/  UISETP.NE.AND UP0, UPT, UR6, URZ, UPT ;  /* 0x000000ff0600728c */ /* 0x000fe2000bf05270 */
[----:B--2---:R-:W-:Y:S01]  /*7390*/  SEL R0, RZ, 0x1, P1 ;  /* 0x00000001ff007807 */ /* 0x004fe20000800000 */
[----:B------:R-:W-:Y:S01]  /*73a0*/  UIADD3 UR30, UPT, UPT, UR37, UR5, URZ ;  /* 0x00000005251e7290 */ /* 0x000fe2000fffe0ff */
[----:B------:R-:W-:Y:S01]  /*73b0*/  LOP3.LUT R52, R52, R2, RZ, 0x3c, !PT ;  /* 0x0000000234347212 */ /* 0x000fe200078e3cff */
[----:B------:R-:W-:Y:S01]  /*73c0*/  UIADD3 UR26, UPT, UPT, UR38, UR4, URZ ;  /* 0x00000004261a7290 */ /* 0x000fe2000fffe0ff */
[----:B------:R-:W-:Y:S02]  /*73d0*/  LOP3.LUT R53, R53, R0, RZ, 0x3c, !PT ;  /* 0x0000000035357212 */ /* 0x000fe400078e3cff */
[----:B------:R-:W-:Y:S02]  /*73e0*/  SEL R51, R51, RZ, P0 ;  /* 0x000000ff33337207 */ /* 0x000fe40000000000 */
[----:B------:R-:W-:Y:S01]  /*73f0*/  SEL R22, R22, RZ, P1 ;  /* 0x000000ff16167207 */ /* 0x000fe20000800000 */
[----:B------:R-:W-:Y:S06]  /*7400*/  BRA.U UP0, `(.L_x_117) ;  /* 0xffffffdd005c7547 */ /* 0x000fec000b83ffff */
[----:B------:R-:W-:-:S13]  /*7410*/  R2UR UR4, R49 ;  /* 0x00000000310472ca */ /* 0x000fda00000e0000 */
[----:B------:R-:W-:-:S09]  /*7420*/  UISETP.NE.AND UP0, UPT, UR4, URZ, UPT ;  /* 0x000000ff0400728c */ /* 0x000fd2000bf05270 */
[----:B------:R-:W-:Y:S05]  /*7430*/  BRA.U !UP0, `(.L_x_118) ;  /* 0x0000000108487547 */ /* 0x000fea000b800000 */
[----:B------:R-:W2:Y:S02]  /*7440*/  LDCU.64 UR4, c[0x0][0x890] ;  /* 0x00011200ff0477ac */ /* 0x000ea40008000a00 */
[----:B--2---:R-:W-:-:S04]  /*7450*/  UISETP.NE.U32.AND UP0, UPT, UR4, URZ, UPT ;  /* 0x000000ff0400728c */ /* 0x004fc8000bf05070 */
[----:B------:R-:W-:-:S09]  /*7460*/  UISETP.NE.AND.EX UP0, UPT, UR5, URZ, UPT, UP0 ;  /* 0x000000ff0500728c */ /* 0x000fd2000bf05300 */
[----:B------:R-:W-:Y:S05]  /*7470*/  BRA.U UP0, `(.L_x_119) ;  /* 0x00000001000c7547 */ /* 0x000fea000b800000 */
[----:B------:R-:W-:-:S13]  /*7480*/  FSETP.NEU.AND P0, PT, R26, RZ, PT ;  /* 0x000000ff1a00720b */ /* 0x000fda0003f0d000 */
[----:B------:R-:W-:Y:S05]  /*7490*/  @!P0 EXIT ;  /* 0x000000000000894d */ /* 0x000fea0003800000 */
[----:B------:R-:W-:Y:S05]  /*74a0*/  BRA `(.L_x_118) ;  /* 0x00000000002c7947 */ /* 0x000fea0003800000 */
.L_x_119:
[----:B------:R-:W-:Y:S01]  /*74b0*/  ISETP.NE.AND P0, PT, R50, RZ, PT ;  /* 0x000000ff3200720c */ /* 0x000fe20003f05270 */
[----:B------:R-:W-:-:S12]  /*74c0*/  BSSY.RECONVERGENT B0, `(.L_x_118) ;  /* 0x0000009000007945 */ /* 0x000fd80003800200 */
[----:B------:R-:W-:Y:S05]  /*74d0*/  @P0 BRA `(.L_x_120) ;  /* 0x0000000000140947 */ /* 0x000fea0003800000 */
[----:B------:R-:W2:Y:S02]  /*74e0*/  LDCU.64 UR4, c[0x0][0x888] ;  /* 0x00011100ff0477ac */ /* 0x000ea40008000a00 */
[----:B--2---:R-:W-:-:S04]  /*74f0*/  ISETP.NE.U32.AND P0, PT, RZ, UR4, PT ;  /* 0x00000004ff007c0c */ /* 0x004fc8000bf05070 */
[----:B------:R-:W-:-:S13]  /*7500*/  ISETP.NE.AND.EX P0, PT, RZ, UR5, PT, P0 ;  /* 0x00000005ff007c0c */ /* 0x000fda000bf05300 */
[----:B------:R-:W-:Y:S05]  /*7510*/  @!P0 EXIT ;  /* 0x000000000000894d */ /* 0x000fea0003800000 */
[----:B------:R-:W-:Y:S05]  /*7520*/  BRA `(.L_x_121) ;  /* 0x0000000000087947 */ /* 0x000fea0003800000 */
.L_x_120:
[----:B------:R-:W-:-:S13]  /*7530*/  FSETP.NEU.AND P0, PT, R26, RZ, PT ;  /* 0x000000ff1a00720b */ /* 0x000fda0003f0d000 */
[----:B------:R-:W-:Y:S05]  /*7540*/  @!P0 EXIT ;  /* 0x000000000000894d */ /* 0x000fea0003800000 */
.L_x_121:
[----:B------:R-:W-:Y:S05]  /*7550*/  BSYNC.RECONVERGENT B0 ;  /* 0x0000000000007941 */ /* 0x000fea0003800200 */
.L_x_118:
[----:B------:R-:W-:Y:S01]  /*7560*/  ULEA UR4, UR52, UR44, 0x3 ;  /* 0x0000002c34047291 */ /* 0x000fe2000f8e18ff */
[----:B------:R-:W-:-:S04]  /*7570*/  DEPBAR.LE SB0, 0x0 ;  /* 0x000080000000791a */ /* 0x000fc80000000000 */
[----:B------:R-:W-:-:S04]  /*7580*/  UIADD3 UR4, UPT, UPT, UR4, 0x58, URZ ;  /* 0x0000005804047890 */ /* 0x000fc8000fffe0ff */
[----:B------:R-:W-:-:S09]  /*7590*/  UPRMT UR4, UR54, 0x654, UR4 ;  /* 0x0000065436047896 */ /* 0x000fd20008000004 */
[----:B------:R-:W-:Y:S01]  /*75a0*/  SYNCS.ARRIVE.TRANS64.RED.A1T0 RZ, [UR4], RZ ;  /* 0x000000ffffff79a7 */ /* 0x000fe20008100404 */
[----:B------:R-:W-:Y:S05]  /*75b0*/  EXIT ;  /* 0x000000000000794d */ /* 0x000fea0003800000 */
.L_x_24:
[----:B---3--:R3:W4:Y:S02]  /*75c0*/  SYNCS.PHASECHK.TRANS64.TRYWAIT P0, [R0+URZ+0xf0], R2 ;  /* 0x0000f002000075a7 */ /* 0x00872400080011ff */
[----:B----4-:R-:W-:Y:S05]  /*75d0*/  @!P0 NANOSLEEP.SYNCS 0x989680 ;  /* 0x009896800000895d */ /* 0x010fea0003900000 */
[----:B------:R-:W4:Y:S02]  /*75e0*/  @!P0 SYNCS.PHASECHK.TRANS64 P0, [R0+URZ+0xf0], R2 ;  /* 0x0000f002000085a7 */ /* 0x000f2400080010ff */
[----:B----4-:R-:W-:Y:S05]  /*75f0*/  @!P0 BRA `(.L_x_24) ;  /* 0xfffffffc00f08947 */ /* 0x010fea000383ffff */
[----:B------:R-:W-:Y:S05]  /*7600*/  BRA `(.L_x_122) ;  /* 0xffffffa000987947 */ /* 0x000fea000383ffff */
.L_x_27:
[----:B--2---:R-:W-:-:S07]  /*7610*/  MOV R0, UR33 ;  /* 0x0000002100007c02 */ /* 0x004fce0008000f00 */
.L_x_123:
[----:B--2---:R2:W3:Y:S02]  /*7620*/  SYNCS.PHASECHK.TRANS64.TRYWAIT P0, [R0+URZ+0x20], R3 ;  /* 0x00002003000075a7 */ /* 0x0044e400080011ff */
[----:B---3--:R-:W-:Y:S05]  /*7630*/  @!P0 NANOSLEEP.SYNCS 0x989680 ;  /* 0x009896800000895d */ /* 0x008fea0003900000 */
[----:B------:R-:W3:Y:S02]  /*7640*/  @!P0 SYNCS.PHASECHK.TRANS64 P0, [R0+URZ+0x20], R3 ;  /* 0x00002003000085a7 */ /* 0x000ee400080010ff */
[----:B---3--:R-:W-:Y:S05]  /*7650*/  @!P0 BRA `(.L_x_123) ;  /* 0xfffffffc00f08947 */ /* 0x008fea000383ffff */
[----:B------:R-:W-:Y:S05]  /*7660*/  BRA `(.L_x_26) ;  /* 0xffffffa000e07947 */ /* 0x000fea000383ffff */
.L_x_34:
[----:B-1----:R-:W-:-:S07]  /*7670*/  MOV R0, UR17 ;  /* 0x0000001100007c02 */ /* 0x002fce0008000f00 */
.L_x_124:
[----:B-1----:R1:W2:Y:S02]  /*7680*/  SYNCS.PHASECHK.TRANS64.TRYWAIT P0, [R0+URZ+0x20], R3 ;  /* 0x00002003000075a7 */ /* 0x0022a400080011ff */
[----:B--2---:R-:W-:Y:S05]  /*7690*/  @!P0 NANOSLEEP.SYNCS 0x989680 ;  /* 0x009896800000895d */ /* 0x004fea0003900000 */
[----:B------:R-:W2:Y:S02]  /*76a0*/  @!P0 SYNCS.PHASECHK.TRANS64 P0, [R0+URZ+0x20], R3 ;  /* 0x00002003000085a7 */ /* 0x000ea400080010ff */
[----:B--2---:R-:W-:Y:S05]  /*76b0*/  @!P0 BRA `(.L_x_124) ;  /* 0xfffffffc00f08947 */ /* 0x004fea000383ffff */
[----:B------:R-:W-:Y:S05]  /*76c0*/  BRA `(.L_x_33) ;  /* 0xffffffa400a07947 */ /* 0x000fea000383ffff */
.L_x_39:
[----:B-1----:R1:W2:Y:S02]  /*76d0*/  SYNCS.PHASECHK.TRANS64.TRYWAIT P0, [R3+URZ+0x80], R0 ;  /* 0x00008000030075a7 */ /* 0x0022a400080011ff */
[----:B--2---:R-:W-:Y:S05]  /*76e0*/  @!P0 NANOSLEEP.SYNCS 0x989680 ;  /* 0x009896800000895d */ /* 0x004fea0003900000 */
[----:B------:R-:W2:Y:S02]  /*76f0*/  @!P0 SYNCS.PHASECHK.TRANS64 P0, [R3+URZ+0x80], R0 ;  /* 0x00008000030085a7 */ /* 0x000ea400080010ff */
[----:B--2---:R-:W-:Y:S05]  /*7700*/  @!P0 BRA `(.L_x_39) ;  /* 0xfffffffc00f08947 */ /* 0x004fea000383ffff */
[----:B------:R-:W-:Y:S05]  /*7710*/  BRA `(.L_x_125) ;  /* 0xffffffa800487947 */ /* 0x000fea000383ffff */
.L_x_43:
[----:B------:R-:W-:-:S07]  /*7720*/  MOV R0, UR4 ;  /* 0x0000000400007c02 */ /* 0x000fce0008000f00 */
.L_x_126:
[----:B-1----:R1:W2:Y:S02]  /*7730*/  SYNCS.PHASECHK.TRANS64.TRYWAIT P0, [R0+URZ], R2 ;  /* 0x00000002000075a7 */ /* 0x0022a400080011ff */
[----:B--2---:R-:W-:Y:S05]  /*7740*/  @!P0 NANOSLEEP.SYNCS 0x989680 ;  /* 0x009896800000895d */ /* 0x004fea0003900000 */
[----:B------:R-:W2:Y:S02]  /*7750*/  @!P0 SYNCS.PHASECHK.TRANS64 P0, [R0+URZ], R2 ;  /* 0x00000002000085a7 */ /* 0x000ea400080010ff */
[----:B--2---:R-:W-:Y:S05]  /*7760*/  @!P0 BRA `(.L_x_126) ;  /* 0xfffffffc00f08947 */ /* 0x004fea000383ffff */
[----:B------:R-:W-:Y:S05]  /*7770*/  BRA `(.L_x_127) ;  /* 0xffffffac00f47947 */ /* 0x000fea000383ffff */
.L_x_44:
[----:B------:R-:W-:-:S07]  /*7780*/  MOV R0, UR5 ;  /* 0x0000000500007c02 */ /* 0x000fce0008000f00 */
.L_x_128:
[----:B-1----:R1:W2:Y:S02]  /*7790*/  SYNCS.PHASECHK.TRANS64.TRYWAIT P0, [R0+URZ], R3 ;  /* 0x00000003000075a7 */ /* 0x0022a400080011ff */
[----:B--2---:R-:W-:Y:S05]  /*77a0*/  @!P0 NANOSLEEP.SYNCS 0x989680 ;  /* 0x009896800000895d */ /* 0x004fea0003900000 */
[----:B------:R-:W2:Y:S02]  /*77b0*/  @!P0 SYNCS.PHASECHK.TRANS64 P0, [R0+URZ], R3 ;  /* 0x00000003000085a7 */ /* 0x000ea400080010ff */
[----:B--2---:R-:W-:Y:S05]  /*77c0*/  @!P0 BRA `(.L_x_128) ;  /* 0xfffffffc00f08947 */ /* 0x004fea000383ffff */
[----:B------:R-:W-:Y:S05]  /*77d0*/  BRA `(.L_x_129) ;  /* 0xffffffb000007947 */ /* 0x000fea000383ffff */
.L_x_45:
[----:B------:R-:W-:-:S07]  /*77e0*/  MOV R0, UR5 ;  /* 0x0000000500007c02 */ /* 0x000fce0008000f00 */
.L_x_130:
[----:B-1----:R1:W2:Y:S02]  /*77f0*/  SYNCS.PHASECHK.TRANS64.TRYWAIT P0, [R0+URZ], R3 ;  /* 0x00000003000075a7 */ /* 0x0022a400080011ff */
[----:B--2---:R-:W-:Y:S05]  /*7800*/  @!P0 NANOSLEEP.SYNCS 0x989680 ;  /* 0x009896800000895d */ /* 0x004fea0003900000 */
[----:B------:R-:W2:Y:S02]  /*7810*/  @!P0 SYNCS.PHASECHK.TRANS64 P0, [R0+URZ], R3 ;  /* 0x00000003000085a7 */ /* 0x000ea400080010ff */
[----:B--2---:R-:W-:Y:S05]  /*7820*/  @!P0 BRA `(.L_x_130) ;  /* 0xfffffffc00f08947 */ /* 0x004fea000383ffff */
[----:B------:R-:W-:Y:S05]  /*7830*/  BRA `(.L_x_131) ;  /* 0xffffffb0000c7947 */ /* 0x000fea000383ffff */
.L_x_48:
[----:B--2---:R2:W3:Y:S02]  /*7840*/  SYNCS.PHASECHK.TRANS64.TRYWAIT P0, [R2+URZ+0xe0], R4 ;  /* 0x0000e004020075a7 */ /* 0x0044e400080011ff */
[----:B---3--:R-:W-:Y:S05]  /*7850*/  @!P0 NANOSLEEP.SYNCS 0x989680 ;  /* 0x009896800000895d */ /* 0x008fea0003900000 */
[----:B------:R-:W3:Y:S02]  /*7860*/  @!P0 SYNCS.PHASECHK.TRANS64 P0, [R2+URZ+0xe0], R4 ;  /* 0x0000e004020085a7 */ /* 0x000ee400080010ff */
[----:B---3--:R-:W-:Y:S05]  /*7870*/  @!P0 BRA `(.L_x_48) ;  /* 0xfffffffc00f08947 */ /* 0x008fea000383ffff */
[----:B------:R-:W-:Y:S05]  /*7880*/  BRA `(.L_x_132) ;  /* 0xffffffb000687947 */ /* 0x000fea000383ffff */
.L_x_49:
[----:B------:R-:W-:-:S07]  /*7890*/  MOV R2, UR4 ;  /* 0x0000000400027c02 */ /* 0x000fce0008000f00 */
.L_x_133:
[----:B--2---:R2:W3:Y:S02]  /*78a0*/  SYNCS.PHASECHK.TRANS64.TRYWAIT P0, [R2+URZ+0x90], R5 ;  /* 0x00009005020075a7 */ /* 0x0044e400080011ff */
[----:B---3--:R-:W-:Y:S05]  /*78b0*/  @!P0 NANOSLEEP.SYNCS 0x989680 ;  /* 0x009896800000895d */ /* 0x008fea0003900000 */
[----:B------:R-:W3:Y:S02]  /*78c0*/  @!P0 SYNCS.PHASECHK.TRANS64 P0, [R2+URZ+0x90], R5 ;  /* 0x00009005020085a7 */ /* 0x000ee400080010ff */
[----:B---3--:R-:W-:Y:S05]  /*78d0*/  @!P0 BRA `(.L_x_133) ;  /* 0xfffffffc00f08947 */ /* 0x008fea000383ffff */
[----:B------:R-:W-:Y:S05]  /*78e0*/  BRA `(.L_x_134) ;  /* 0xffffffb000787947 */ /* 0x000fea000383ffff */
.L_x_50:
[----:B--2---:R2:W3:Y:S02]  /*78f0*/  SYNCS.PHASECHK.TRANS64.TRYWAIT P1, [R2+URZ+0x80], R4 ;  /* 0x00008004020075a7 */ /* 0x0044e400080211ff */
[----:B---3--:R-:W-:Y:S05]  /*7900*/  @!P1 NANOSLEEP.SYNCS 0x989680 ;  /* 0x009896800000995d */ /* 0x008fea0003900000 */
[----:B------:R-:W3:Y:S02]  /*7910*/  @!P1 SYNCS.PHASECHK.TRANS64 P1, [R2+URZ+0x80], R4 ;  /* 0x00008004020095a7 */ /* 0x000ee400080210ff */
[----:B---3--:R-:W-:Y:S05]  /*7920*/  @!P1 BRA `(.L_x_50) ;  /* 0xfffffffc00f09947 */ /* 0x008fea000383ffff */
[----:B------:R-:W-:Y:S05]  /*7930*/  BRA `(.L_x_135) ;  /* 0xffffffb000a87947 */ /* 0x000fea000383ffff */
.L_x_53:
[----:B------:R-:W-:-:S07]  /*7940*/  MOV R0, UR4 ;  /* 0x0000000400007c02 */ /* 0x000fce0008000f00 */
.L_x_136:
[----:B--2---:R2:W3:Y:S02]  /*7950*/  SYNCS.PHASECHK.TRANS64.TRYWAIT P0, [R0+URZ+0x90], R2 ;  /* 0x00009002000075a7 */ /* 0x0044e400080011ff */
[----:B---3--:R-:W-:Y:S05]  /*7960*/  @!P0 NANOSLEEP.SYNCS 0x989680 ;  /* 0x009896800000895d */ /* 0x008fea0003900000 */
[----:B------:R-:W3:Y:S02]  /*7970*/  @!P0 SYNCS.PHASECHK.TRANS64 P0, [R0+URZ+0x90], R2 ;  /* 0x00009002000085a7 */ /* 0x000ee400080010ff */
[----:B---3--:R-:W-:Y:S05]  /*7980*/  @!P0 BRA `(.L_x_136) ;  /* 0xfffffffc00f08947 */ /* 0x008fea000383ffff */
[----:B------:R-:W-:Y:S05]  /*7990*/  BRA `(.L_x_52) ;  /* 0xffffffb000fc7947 */ /* 0x000fea000383ffff */
.L_x_60:
[----:B-1----:R1:W2:Y:S02]  /*79a0*/  SYNCS.PHASECHK.TRANS64.TRYWAIT P1, [R0+URZ+0x80], R2 ;  /* 0x00008002000075a7 */ /* 0x0022a400080211ff */
[----:B--2---:R-:W-:Y:S05]  /*79b0*/  @!P1 NANOSLEEP.SYNCS 0x989680 ;  /* 0x009896800000995d */ /* 0x004fea0003900000 */
[----:B------:R-:W2:Y:S02]  /*79c0*/  @!P1 SYNCS.PHASECHK.TRANS64 P1, [R0+URZ+0x80], R2 ;  /* 0x00008002000095a7 */ /* 0x000ea400080210ff */
[----:B--2---:R-:W-:Y:S05]  /*79d0*/  @!P1 BRA `(.L_x_60) ;  /* 0xfffffffc00f09947 */ /* 0x004fea000383ffff */
[----:B------:R-:W-:Y:S05]  /*79e0*/  BRA `(.L_x_137) ;  /* 0xffffffb800707947 */ /* 0x000fea000383ffff */
.L_x_61:
[----:B------:R-:W-:-:S07]  /*79f0*/  MOV R2, UR31 ;  /* 0x0000001f00027c02 */ /* 0x000fce0008000f00 */
.L_x_138:
[----:B-1----:R1:W2:Y:S02]  /*7a00*/  SYNCS.PHASECHK.TRANS64.TRYWAIT P0, [R2+URZ+0xc0], R0 ;  /* 0x0000c000020075a7 */ /* 0x0022a400080011ff */
[----:B--2---:R-:W-:Y:S05]  /*7a10*/  @!P0 NANOSLEEP.SYNCS 0x989680 ;  /* 0x009896800000895d */ /* 0x004fea0003900000 */
[----:B------:R-:W2:Y:S02]  /*7a20*/  @!P0 SYNCS.PHASECHK.TRANS64 P0, [R2+URZ+0xc0], R0 ;  /* 0x0000c000020085a7 */ /* 0x000ea400080010ff */
[----:B--2---:R-:W-:Y:S05]  /*7a30*/  @!P0 BRA `(.L_x_138) ;  /* 0xfffffffc00f08947 */ /* 0x004fea000383ffff */
[----:B------:R-:W-:Y:S05]  /*7a40*/  BRA `(.L_x_139) ;  /* 0xffffffb800c07947 */ /* 0x000fea000383ffff */
.L_x_64:
[----:B------:R-:W-:Y:S07]  /*7a50*/  MOV R0, UR5 ;  /* 0x0000000500007c02 */ /* 0x000fee0008000f00 */
.L_x_140:
[----:B-1----:R1:W2:Y:S02]  /*7a60*/  SYNCS.PHASECHK.TRANS64.TRYWAIT P0, [R0+URZ], R2 ;  /* 0x00000002000075a7 */ /* 0x0022a400080011ff */
[----:B--2---:R-:W-:Y:S05]  /*7a70*/  @!P0 NANOSLEEP.SYNCS 0x989680 ;  /* 0x009896800000895d */ /* 0x004fea0003900000 */
[----:B------:R-:W2:Y:S02]  /*7a80*/  @!P0 SYNCS.PHASECHK.TRANS64 P0, [R0+URZ], R2 ;  /* 0x00000002000085a7 */ /* 0x000ea400080010ff */
[----:B--2---:R-:W-:Y:S05]  /*7a90*/  @!P0 BRA `(.L_x_140) ;  /* 0xfffffffc00f08947 */ /* 0x004fea000383ffff */
[----:B------:R-:W-:Y:S05]  /*7aa0*/  BRA `(.L_x_63) ;  /* 0xffffffb800dc7947 */ /* 0x000fea000383ffff */
.L_x_67:
[----:B------:R-:W-:-:S07]  /*7ab0*/  MOV R0, UR4 ;  /* 0x0000000400007c02 */ /* 0x000fce0008000f00 */
.L_x_141:
[----:B--2---:R2:W4:Y:S02]  /*7ac0*/  SYNCS.PHASECHK.TRANS64.TRYWAIT P0, [R0+URZ], R2 ;  /* 0x00000002000075a7 */ /* 0x00452400080011ff */
[----:B----4-:R-:W-:Y:S05]  /*7ad0*/  @!P0 NANOSLEEP.SYNCS 0x989680 ;  /* 0x009896800000895d */ /* 0x010fea0003900000 */
[----:B------:R-:W4:Y:S02]  /*7ae0*/  @!P0 SYNCS.PHASECHK.TRANS64 P0, [R0+URZ], R2 ;  /* 0x00000002000085a7 */ /* 0x000f2400080010ff */
[----:B----4-:R-:W-:Y:S05]  /*7af0*/  @!P0 BRA `(.L_x_141) ;  /* 0xfffffffc00f08947 */ /* 0x010fea000383ffff */
[----:B------:R-:W-:Y:S05]  /*7b00*/  BRA `(.L_x_142) ;  /* 0xffffffbc00b87947 */ /* 0x000fea000383ffff */
.L_x_68:
[----:B------:R-:W-:-:S07]  /*7b10*/  MOV R0, UR5 ;  /* 0x0000000500007c02 */ /* 0x000fce0008000f00 */
.L_x_143:
[----:B-1----:R1:W2:Y:S02]  /*7b20*/  SYNCS.PHASECHK.TRANS64.TRYWAIT P0, [R0+URZ], R3 ;  /* 0x00000003000075a7 */ /* 0x0022a400080011ff */
[----:B--2---:R-:W-:Y:S05]  /*7b30*/  @!P0 NANOSLEEP.SYNCS 0x989680 ;  /* 0x009896800000895d */ /* 0x004fea0003900000 */
[----:B------:R-:W2:Y:S02]  /*7b40*/  @!P0 SYNCS.PHASECHK.TRANS64 P0, [R0+URZ], R3 ;  /* 0x00000003000085a7 */ /* 0x000ea400080010ff */
[----:B--2---:R-:W-:Y:S05]  /*7b50*/  @!P0 BRA `(.L_x_143) ;  /* 0xfffffffc00f08947 */ /* 0x004fea000383ffff */
[----:B------:R-:W-:Y:S05]  /*7b60*/  BRA `(.L_x_144) ;  /* 0xffffffbc00c47947 */ /* 0x000fea000383ffff */
.L_x_69:
[----:B------:R-:W-:-:S07]  /*7b70*/  MOV R0, UR5 ;  /* 0x0000000500007c02 */ /* 0x000fce0008000f00 */
.L_x_145:
[----:B-1----:R1:W2:Y:S02]  /*7b80*/  SYNCS.PHASECHK.TRANS64.TRYWAIT P0, [R0+URZ], R3 ;  /* 0x00000003000075a7 */ /* 0x0022a400080011ff */
[----:B--2---:R-:W-:Y:S05]  /*7b90*/  @!P0 NANOSLEEP.SYNCS 0x989680 ;  /* 0x009896800000895d */ /* 0x004fea0003900000 */
[----:B------:R-:W2:Y:S02]  /*7ba0*/  @!P0 SYNCS.PHASECHK.TRANS64 P0, [R0+URZ], R3 ;  /* 0x00000003000085a7 */ /* 0x000ea400080010ff */
[----:B--2---:R-:W-:Y:S05]  /*7bb0*/  @!P0 BRA `(.L_x_145) ;  /* 0xfffffffc00f08947 */ /* 0x004fea000383ffff */
[----:B------:R-:W-:Y:S05]  /*7bc0*/  BRA `(.L_x_146) ;  /* 0xffffffbc00d07947 */ /* 0x000fea000383ffff */
.L_x_70:
[----:B-1----:R-:W-:-:S07]  /*7bd0*/  MOV R0, UR4 ;  /* 0x0000000400007c02 */ /* 0x002fce0008000f00 */
.L_x_147:
[----:B-1----:R1:W2:Y:S02]  /*7be0*/  SYNCS.PHASECHK.TRANS64.TRYWAIT P0, [R0+URZ], R2 ;  /* 0x00000002000075a7 */ /* 0x0022a400080011ff */
[----:B--2---:R-:W-:Y:S05]  /*7bf0*/  @!P0 NANOSLEEP.SYNCS 0x989680 ;  /* 0x009896800000895d */ /* 0x004fea0003900000 */
[----:B------:R-:W2:Y:S02]  /*7c00*/  @!P0 SYNCS.PHASECHK.TRANS64 P0, [R0+URZ], R2 ;  /* 0x00000002000085a7 */ /* 0x000ea400080010ff */
[----:B--2---:R-:W-:Y:S05]  /*7c10*/  @!P0 BRA `(.L_x_147) ;  /* 0xfffffffc00f08947 */ /* 0x004fea000383ffff */
[----:B------:R-:W-:Y:S05]  /*7c20*/  BRA `(.L_x_148) ;  /* 0xffffffbc00dc7947 */ /* 0x000fea000383ffff */
.L_x_75:
[----:B--2---:R2:W3:Y:S02]  /*7c30*/  SYNCS.PHASECHK.TRANS64.TRYWAIT P0, [R8+URZ+0x80], R0 ;  /* 0x00008000080075a7 */ /* 0x0044e400080011ff */
[----:B---3--:R-:W-:Y:S05]  /*7c40*/  @!P0 NANOSLEEP.SYNCS 0x989680 ;  /* 0x009896800000895d */ /* 0x008fea0003900000 */
[----:B------:R-:W3:Y:S02]  /*7c50*/  @!P0 SYNCS.PHASECHK.TRANS64 P0, [R8+URZ+0x80], R0 ;  /* 0x00008000080085a7 */ /* 0x000ee400080010ff */
[----:B---3--:R-:W-:Y:S05]  /*7c60*/  @!P0 BRA `(.L_x_75) ;  /* 0xfffffffc00f08947 */ /* 0x008fea000383ffff */
[----:B------:R-:W-:Y:S05]  /*7c70*/  BRA `(.L_x_149) ;  /* 0xffffffc400007947 */ /* 0x000fea000383ffff */
.L_x_78:
[----:B--2---:R-:W-:Y:S07]  /*7c80*/  MOV R0, UR24 ;  /* 0x0000001800007c02 */ /* 0x004fee0008000f00 */
.L_x_150:
[----:B--2---:R2:W3:Y:S02]  /*7c90*/  SYNCS.PHASECHK.TRANS64.TRYWAIT P1, [R0+URZ+0x78], R2 ;  /* 0x00007802000075a7 */ /* 0x0044e400080211ff */
[----:B---3--:R-:W-:Y:S05]  /*7ca0*/  @!P1 NANOSLEEP.SYNCS 0x989680 ;  /* 0x009896800000995d */ /* 0x008fea0003900000 */
[----:B------:R-:W3:Y:S02]  /*7cb0*/  @!P1 SYNCS.PHASECHK.TRANS64 P1, [R0+URZ+0x78], R2 ;  /* 0x00007802000095a7 */ /* 0x000ee400080210ff */
[----:B---3--:R-:W-:Y:S05]  /*7cc0*/  @!P1 BRA `(.L_x_150) ;  /* 0xfffffffc00f09947 */ /* 0x008fea000383ffff */
[----:B------:R-:W-:Y:S05]  /*7cd0*/  BRA `(.L_x_77) ;  /* 0xffffffc800787947 */ /* 0x000fea000383ffff */
.L_x_81:
[----:B------:R-:W-:Y:S07]  /*7ce0*/  MOV R0, UR4 ;  /* 0x0000000400007c02 */ /* 0x000fee0008000f00 */
.L_x_151:
[----:B--2---:R2:W3:Y:S02]  /*7cf0*/  SYNCS.PHASECHK.TRANS64.TRYWAIT P0, [R0+URZ+0x58], R2 ;  /* 0x00005802000075a7 */ /* 0x0044e400080011ff */
[----:B---3--:R-:W-:Y:S05]  /*7d00*/  @!P0 NANOSLEEP.SYNCS 0x989680 ;  /* 0x009896800000895d */ /* 0x008fea0003900000 */
[----:B------:R-:W3:Y:S02]  /*7d10*/  @!P0 SYNCS.PHASECHK.TRANS64 P0, [R0+URZ+0x58], R2 ;  /* 0x00005802000085a7 */ /* 0x000ee400080010ff */
[----:B---3--:R-:W-:Y:S05]  /*7d20*/  @!P0 BRA `(.L_x_151) ;  /* 0xfffffffc00f08947 */ /* 0x008fea000383ffff */
[----:B------:R-:W-:Y:S05]  /*7d30*/  BRA `(.L_x_152) ;  /* 0xffffffc800d47947 */ /* 0x000fea000383ffff */
.L_x_82:
[----:B------:R-:W-:Y:S07]  /*7d40*/  MOV R2, UR5 ;  /* 0x0000000500027c02 */ /* 0x000fee0008000f00 */
.L_x_153:
[----:B--2---:R2:W3:Y:S02]  /*7d50*/  SYNCS.PHASECHK.TRANS64.TRYWAIT P0, [R2+URZ+0x58], R0 ;  /* 0x00005800020075a7 */ /* 0x0044e400080011ff */
[----:B---3--:R-:W-:Y:S05]  /*7d60*/  @!P0 NANOSLEEP.SYNCS 0x989680 ;  /* 0x009896800000895d */ /* 0x008fea0003900000 */
[----:B------:R-:W3:Y:S02]  /*7d70*/  @!P0 SYNCS.PHASECHK.TRANS64 P0, [R2+URZ+0x58], R0 ;  /* 0x00005800020085a7 */ /* 0x000ee400080010ff */
[----:B---3--:R-:W-:Y:S05]  /*7d80*/  @!P0 BRA `(.L_x_153) ;  /* 0xfffffffc00f08947 */ /* 0x008fea000383ffff */
[----:B------:R-:W-:Y:S05]  /*7d90*/  BRA `(.L_x_154) ;  /* 0xffffffcc003c7947 */ /* 0x000fea000383ffff */
.L_x_84:
[----:B------:R-:W-:-:S07]  /*7da0*/  MOV R0, UR4 ;  /* 0x0000000400007c02 */ /* 0x000fce0008000f00 */
.L_x_155:
[----:B---3--:R3:W4:Y:S02]  /*7db0*/  SYNCS.PHASECHK.TRANS64.TRYWAIT P0, [R0+URZ], R2 ;  /* 0x00000002000075a7 */ /* 0x00872400080011ff */
[----:B----4-:R-:W-:Y:S05]  /*7dc0*/  @!P0 NANOSLEEP.SYNCS 0x989680 ;  /* 0x009896800000895d */ /* 0x010fea0003900000 */
[----:B------:R-:W4:Y:S02]  /*7dd0*/  @!P0 SYNCS.PHASECHK.TRANS64 P0, [R0+URZ], R2 ;  /* 0x00000002000085a7 */ /* 0x000f2400080010ff */
[----:B----4-:R-:W-:Y:S05]  /*7de0*/  @!P0 BRA `(.L_x_155) ;  /* 0xfffffffc00f08947 */ /* 0x010fea000383ffff */
[----:B------:R-:W-:Y:S05]  /*7df0*/  BRA `(.L_x_156) ;  /* 0xffffffcc00d07947 */ /* 0x000fea000383ffff */
.L_x_85:
[----:B------:R-:W-:-:S07]  /*7e00*/  MOV R0, UR5 ;  /* 0x0000000500007c02 */ /* 0x000fce0008000f00 */
.L_x_157:
[----:B--2---:R2:W3:Y:S02]  /*7e10*/  SYNCS.PHASECHK.TRANS64.TRYWAIT P0, [R0+URZ], R2 ;  /* 0x00000002000075a7 */ /* 0x0044e400080011ff */
[----:B---3--:R-:W-:Y:S05]  /*7e20*/  @!P0 NANOSLEEP.SYNCS 0x989680 ;  /* 0x009896800000895d */ /* 0x008fea0003900000 */
[----:B------:R-:W3:Y:S02]  /*7e30*/  @!P0 SYNCS.PHASECHK.TRANS64 P0, [R0+URZ], R2 ;  /* 0x00000002000085a7 */ /* 0x000ee400080010ff */
[----:B---3--:R-:W-:Y:S05]  /*7e40*/  @!P0 BRA `(.L_x_157) ;  /* 0xfffffffc00f08947 */ /* 0x008fea000383ffff */
[----:B------:R-:W-:Y:S05]  /*7e50*/  BRA `(.L_x_158) ;  /* 0xffffffcc00dc7947 */ /* 0x000fea000383ffff */
.L_x_87:
[----:B-1----:R1:W2:Y:S02]  /*7e60*/  SYNCS.PHASECHK.TRANS64.TRYWAIT P0, [R0+URZ+0x80], R2 ;  /* 0x00008002000075a7 */ /* 0x0022a400080011ff */
[----:B--2---:R-:W-:Y:S05]  /*7e70*/  @!P0 NANOSLEEP.SYNCS 0x989680 ;  /* 0x009896800000895d */ /* 0x004fea0003900000 */
[----:B------:R-:W2:Y:S02]  /*7e80*/  @!P0 SYNCS.PHASECHK.TRANS64 P0, [R0+URZ+0x80], R2 ;  /* 0x00008002000085a7 */ /* 0x000ea400080010ff */
[----:B--2---:R-:W-:Y:S05]  /*7e90*/  @!P0 BRA `(.L_x_87) ;  /* 0xfffffffc00f08947 */ /* 0x004fea000383ffff */
[----:B------:R-:W-:Y:S05]  /*7ea0*/  BRA `(.L_x_159) ;  /* 0xffffffd000c87947 */ /* 0x000fea000383ffff */
.L_x_97:
[----:B-1----:R1:W3:Y:S02]  /*7eb0*/  SYNCS.PHASECHK.TRANS64.TRYWAIT P1, [R2+URZ+0x40], R4 ;  /* 0x00004004020075a7 */ /* 0x0022e400080211ff */
[----:B---3--:R-:W-:Y:S05]  /*7ec0*/  @!P1 NANOSLEEP.SYNCS 0x989680 ;  /* 0x009896800000995d */ /* 0x008fea0003900000 */
[----:B------:R-:W3:Y:S02]  /*7ed0*/  @!P1 SYNCS.PHASECHK.TRANS64 P1, [R2+URZ+0x40], R4 ;  /* 0x00004004020095a7 */ /* 0x000ee400080210ff */
[----:B---3--:R-:W-:Y:S05]  /*7ee0*/  @!P1 BRA `(.L_x_97) ;  /* 0xfffffffc00f09947 */ /* 0x008fea000383ffff */
[----:B------:R-:W-:Y:S05]  /*7ef0*/  BRA `(.L_x_96) ;  /* 0xffffffe000387947 */ /* 0x000fea000383ffff */
.L_x_99:
[----:B-1----:R1:W2:Y:S02]  /*7f00*/  SYNCS.PHASECHK.TRANS64.TRYWAIT P0, [R27+URZ+0xa0], R3 ;  /* 0x0000a0031b0075a7 */ /* 0x0022a400080011ff */
[----:B--2---:R-:W-:Y:S05]  /*7f10*/  @!P0 NANOSLEEP.SYNCS 0x989680 ;  /* 0x009896800000895d */ /* 0x004fea0003900000 */
[----:B------:R-:W2:Y:S02]  /*7f20*/  @!P0 SYNCS.PHASECHK.TRANS64 P0, [R27+URZ+0xa0], R3 ;  /* 0x0000a0031b0085a7 */ /* 0x000ea400080010ff */
[----:B--2---:R-:W-:Y:S05]  /*7f30*/  @!P0 BRA `(.L_x_99) ;  /* 0xfffffffc00f08947 */ /* 0x004fea000383ffff */
[----:B------:R-:W-:Y:S05]  /*7f40*/  BRA `(.L_x_98) ;  /* 0xffffffe000887947 */ /* 0x000fea000383ffff */
.L_x_110:
[----:B-1----:R1:W2:Y:S02]  /*7f50*/  SYNCS.PHASECHK.TRANS64.TRYWAIT P0, [R2+URZ+0x40], R63 ;  /* 0x0000403f020075a7 */ /* 0x0022a400080011ff */
[----:B--2---:R-:W-:Y:S05]  /*7f60*/  @!P0 NANOSLEEP.SYNCS 0x989680 ;  /* 0x009896800000895d */ /* 0x004fea0003900000 */
[----:B------:R-:W2:Y:S02]  /*7f70*/  @!P0 SYNCS.PHASECHK.TRANS64 P0, [R2+URZ+0x40], R63 ;  /* 0x0000403f020085a7 */ /* 0x000ea400080010ff */
[----:B--2---:R-:W-:Y:S05]  /*7f80*/  @!P0 BRA `(.L_x_110) ;  /* 0xfffffffc00f08947 */ /* 0x004fea000383ffff */
[----:B------:R-:W-:Y:S05]  /*7f90*/  BRA `(.L_x_109) ;  /* 0xffffffe8009c7947 */ /* 0x000fea000383ffff */
        .weak           $__internal_0_$__cuda_sm10x_tcgen05_guardrail_trap_col_being_dealloced_not_returned_by_alloc
        .type           $__internal_0_$__cuda_sm10x_tcgen05_guardrail_trap_col_being_dealloced_not_returned_by_alloc,@function
        .size           $__internal_0_$__cuda_sm10x_tcgen05_guardrail_trap_col_being_dealloced_not_returned_by_alloc,($__internal_1_$__cuda_sm10x_tcgen05_guardrail_trap_phase_invalid_during_alloc - $__internal_0_$__cuda_sm10x_tcgen05_guardrail_trap_col_being_dealloced_not_returned_by_alloc)
$__internal_0_$__cuda_sm10x_tcgen05_guardrail_trap_col_being_dealloced_not_returned_by_alloc:
[----:B------:R-:W-:Y:S05]  /*7fa0*/  BPT.TRAP 0x1 ;  /* 0x000000040000795c */ /* 0x000fea0000300000 */
[----:B------:R-:W-:-:S04]  /*7fb0*/  HFMA2 R3, -RZ, RZ, 0, 0 ;  /* 0x00000000ff037431 */ /* 0x000fc800000001ff */
[----:B------:R-:W-:Y:S05]  /*7fc0*/  RET.REL.NODEC R2 `(_ZN7cutlass13device_kernelINS_4gemm6kernel13GemmUniversalIN4cute5tupleIJiiiiEEENS1_10collective13CollectiveMmaINS1_35MainloopSm100TmaUmmaWarpSpecializedILi4ELi2ELi4ENS5_IJNS4_1CILi2EEENSA_ILi1EEESC_EEEEENS5_IJNSA_ILi64EEESF_SF_EEENS_10bfloat16_tENS5_IJlSC_lEEESH_SI_NS4_8TiledMMAINS4_8MMA_AtomIJNS4_20SM100_MMA_F16BF16_SSISH_SH_fLi64ELi64ELNS4_4UMMA5MajorE0ELSN_0ELNSM_7ScaleInE0ELSO_0EEEEEENS4_6LayoutINS5_IJSC_SC_SC_EEENS5_IJNSA_ILi0EEEST_ST_EEEEENS5_IJNS4_10UnderscoreESW_SW_EEEEENS4_13SM90_TMA_LOADENS4_14ComposedLayoutINS4_7SwizzleILi3ELi4ELi3EEENS4_18smem_ptr_flag_bitsILi16EEENSR_INS5_IJNSA_ILi8EEESF_EEENS5_IJSF_SC_EEEEEEEvNS4_8identityENS4_23SM90_TMA_LOAD_MULTICASTES19_vS1A_EENS_8epilogue10collective18CollectiveEpilogueINS1D_23Sm100TmaWarpSpecializedILi3ELi2ELi16ELb1ELb0EEEJSG_NS5_IJNSR_ISF_SC_EENSR_INSA_ILi32EEESC_EEEEESH_SI_SH_SI_NS1D_6fusion15FusionCallbacksIS1H_NS1M_17LinearCombinationISH_fSH_fLNS_15FloatRoundStyleE2EEESG_S1L_JEEENS4_5SM1004TMEM4LOAD26SM100_TMEM_LOAD_16dp256b4xESZ_NS10_INS11_ILi2ELi4ELi3EEES14_NSR_INS5_IJS15_S1J_EEENS5_IJS1J_SC_EEEEEEENS4_17SM75_U32x4_LDSM_NENS4_14SM90_TMA_STOREES20_NS4_17SM90_U32x4_STSM_NENS4_39AutoVectorizingCopyWithAssumedAlignmentILi128EEEEEEvvEEEEvNT_6ParamsE) ;  /* 0xffffff80020c7950 */ /* 0x000fea0003c3ffff */
        .weak           $__internal_1_$__cuda_sm10x_tcgen05_guardrail_trap_phase_invalid_during_alloc
        .type           $__internal_1_$__cuda_sm10x_tcgen05_guardrail_trap_phase_invalid_during_alloc,@function
        .size           $__internal_1_$__cuda_sm10x_tcgen05_guardrail_trap_phase_invalid_during_alloc,($__internal_2_$__cuda_sm10x_tcgen05_guardrail_trap_unallocated_columns_being_dealloced - $__internal_1_$__cuda_sm10x_tcgen05_guardrail_trap_phase_invalid_during_alloc)
$__internal_1_$__cuda_sm10x_tcgen05_guardrail_trap_phase_invalid_during_alloc:
[----:B------:R-:W-:Y:S05]  /*7fd0*/  BPT.TRAP 0x1 ;  /* 0x000000040000795c */ /* 0x000fea0000300000 */
[----:B------:R-:W-:-:S04]  /*7fe0*/  MOV R5, 0x0 ;  /* 0x0000000000057802 */ /* 0x000fc80000000f00 */
[----:B------:R-:W-:Y:S05]  /*7ff0*/  RET.REL.NODEC R4 `(_ZN7cutlass13device_kernelINS_4gemm6kernel13GemmUniversalIN4cute5tupleIJiiiiEEENS1_10collective13CollectiveMmaINS1_35MainloopSm100TmaUmmaWarpSpecializedILi4ELi2ELi4ENS5_IJNS4_1CILi2EEENSA_ILi1EEESC_EEEEENS5_IJNSA_ILi64EEESF_SF_EEENS_10bfloat16_tENS5_IJlSC_lEEESH_SI_NS4_8TiledMMAINS4_8MMA_AtomIJNS4_20SM100_MMA_F16BF16_SSISH_SH_fLi64ELi64ELNS4_4UMMA5MajorE0ELSN_0ELNSM_7ScaleInE0ELSO_0EEEEEENS4_6LayoutINS5_IJSC_SC_SC_EEENS5_IJNSA_ILi0EEEST_ST_EEEEENS5_IJNS4_10UnderscoreESW_SW_EEEEENS4_13SM90_TMA_LOADENS4_14ComposedLayoutINS4_7SwizzleILi3ELi4ELi3EEENS4_18smem_ptr_flag_bitsILi16EEENSR_INS5_IJNSA_ILi8EEESF_EEENS5_IJSF_SC_EEEEEEEvNS4_8identityENS4_23SM90_TMA_LOAD_MULTICASTES19_vS1A_EENS_8epilogue10collective18CollectiveEpilogueINS1D_23Sm100TmaWarpSpecializedILi3ELi2ELi16ELb1ELb0EEEJSG_NS5_IJNSR_ISF_SC_EENSR_INSA_ILi32EEESC_EEEEESH_SI_SH_SI_NS1D_6fusion15FusionCallbacksIS1H_NS1M_17LinearCombinationISH_fSH_fLNS_15FloatRoundStyleE2EEESG_S1L_JEEENS4_5SM1004TMEM4LOAD26SM100_TMEM_LOAD_16dp256b4xESZ_NS10_INS11_ILi2ELi4ELi3EEES14_NSR_INS5_IJS15_S1J_EEENS5_IJS1J_SC_EEEEEEENS4_17SM75_U32x4_LDSM_NENS4_14SM90_TMA_STOREES20_NS4_17SM90_U32x4_STSM_NENS4_39AutoVectorizingCopyWithAssumedAlignmentILi128EEEEEEvvEEEEvNT_6ParamsE) ;  /* 0xffffff8004007950 */ /* 0x000fea0003c3ffff */
        .weak           $__internal_2_$__cuda_sm10x_tcgen05_guardrail_trap_unallocated_columns_being_dealloced
        .type           $__internal_2_$__cuda_sm10x_tcgen05_guardrail_trap_unallocated_columns_being_dealloced,@function
        .size           $__internal_2_$__cuda_sm10x_tcgen05_guardrail_trap_unallocated_columns_being_dealloced,(.L_x_161 - $__internal_2_$__cuda_sm10x_tcgen05_guardrail_trap_unallocated_columns_being_dealloced)
$__internal_2_$__cuda_sm10x_tcgen05_guardrail_trap_unallocated_columns_being_dealloced:
[----:B------:R-:W-:Y:S05]  /*8000*/  BPT.TRAP 0x1 ;  /* 0x000000040000795c */ /* 0x000fea0000300000 */
[----:B------:R-:W-:-:S04]  /*8010*/  HFMA2 R3, -RZ, RZ, 0, 0 ;  /* 0x00000000ff037431 */ /* 0x000fc800000001ff */
[----:B------:R-:W-:Y:S05]  /*8020*/  RET.REL.NODEC R2 `(_ZN7cutlass13device_kernelINS_4gemm6kernel13GemmUniversalIN4cute5tupleIJiiiiEEENS1_10collective13CollectiveMmaINS1_35MainloopSm100TmaUmmaWarpSpecializedILi4ELi2ELi4ENS5_IJNS4_1CILi2EEENSA_ILi1EEESC_EEEEENS5_IJNSA_ILi64EEESF_SF_EEENS_10bfloat16_tENS5_IJlSC_lEEESH_SI_NS4_8TiledMMAINS4_8MMA_AtomIJNS4_20SM100_MMA_F16BF16_SSISH_SH_fLi64ELi64ELNS4_4UMMA5MajorE0ELSN_0ELNSM_7ScaleInE0ELSO_0EEEEEENS4_6LayoutINS5_IJSC_SC_SC_EEENS5_IJNSA_ILi0EEEST_ST_EEEEENS5_IJNS4_10UnderscoreESW_SW_EEEEENS4_13SM90_TMA_LOADENS4_14ComposedLayoutINS4_7SwizzleILi3ELi4ELi3EEENS4_18smem_ptr_flag_bitsILi16EEENSR_INS5_IJNSA_ILi8EEESF_EEENS5_IJSF_SC_EEEEEEEvNS4_8identityENS4_23SM90_TMA_LOAD_MULTICASTES19_vS1A_EENS_8epilogue10collective18CollectiveEpilogueINS1D_23Sm100TmaWarpSpecializedILi3ELi2ELi16ELb1ELb0EEEJSG_NS5_IJNSR_ISF_SC_EENSR_INSA_ILi32EEESC_EEEEESH_SI_SH_SI_NS1D_6fusion15FusionCallbacksIS1H_NS1M_17LinearCombinationISH_fSH_fLNS_15FloatRoundStyleE2EEESG_S1L_JEEENS4_5SM1004TMEM4LOAD26SM100_TMEM_LOAD_16dp256b4xESZ_NS10_INS11_ILi2ELi4ELi3EEES14_NSR_INS5_IJS15_S1J_EEENS5_IJS1J_SC_EEEEEEENS4_17SM75_U32x4_LDSM_NENS4_14SM90_TMA_STOREES20_NS4_17SM90_U32x4_STSM_NENS4_39AutoVectorizingCopyWithAssumedAlignmentILi128EEEEEEvvEEEEvNT_6ParamsE) ;  /* 0xffffff7c02f47950 */ /* 0x000fea0003c3ffff */
.L_x_160:
[----:B------:R-:W-:-:S00]  /*8030*/  BRA `(.L_x_160) ;  /* 0xfffffffc00fc7947 */ /* 0x000fc0000383ffff */
[----:B------:R-:W-:-:S00]  /*8040*/  NOP ;  /* 0x0000000000007918 */ /* 0x000fc00000000000 */
        /* <DEDUP_REMOVED lines=11> */
.L_x_161:


//--------------------- .nv.global.init           --------------------------
	.section	.nv.global.init,"aw",@progbits
.nv.global.init:
	.type		$str$27,@object
	.size		$str$27,($str$28 - $str$27)
$str$27:
        /*0000*/ 	.byte	0x28, 0x61, 0x64, 0x64, 0x72, 0x65, 0x73, 0x73, 0x20, 0x26, 0x20, 0x6d, 0x61, 0x73, 0x6b, 0x29
        /*0010*/ 	.byte	0x20, 0x3d, 0x3d, 0x20, 0x30, 0x00
	.type		$str$28,@object
	.size		$str$28,($str$26 - $str$28)
$str$28:
        /*0016*/ 	.byte	0x2f, 0x74, 0x6d, 0x70, 0x2f, 0x63, 0x75, 0x74, 0x6c, 0x61, 0x73, 0x73, 0x5f, 0x73, 0x77, 0x65
        /*0026*/ 	.byte	0x65, 0x70, 0x5f, 0x73, 0x72, 0x63, 0x2f, 0x69, 0x6e, 0x63, 0x6c, 0x75, 0x64, 0x65, 0x2f, 0x63
        /*0036*/ 	.byte	0x75, 0x74, 0x65, 0x2f, 0x70, 0x6f, 0x69, 0x6e, 0x74, 0x65, 0x72, 0x5f, 0x66, 0x6c, 0x61, 0x67
        /*0046*/ 	.byte	0x67, 0x65, 0x64, 0x2e, 0x68, 0x70, 0x70, 0x00
	.type		$str$26,@object
	.size		$str$26,($str$25 - $str$26)
$str$26:
        /*004e*/ 	.byte	0x2f, 0x74, 0x6d, 0x70, 0x2f, 0x63, 0x75, 0x74, 0x6c, 0x61, 0x73, 0x73, 0x5f, 0x73, 0x77, 0x65
        /*005e*/ 	.byte	0x65, 0x70, 0x5f, 0x73, 0x72, 0x63, 0x2f, 0x69, 0x6e, 0x63, 0x6c, 0x75, 0x64, 0x65, 0x2f, 0x63
        /*006e*/ 	.byte	0x75, 0x74, 0x65, 0x2f, 0x61, 0x74, 0x6f, 0x6d, 0x2f, 0x63, 0x6f, 0x70, 0x79, 0x5f, 0x74, 0x72
        /*007e*/ 	.byte	0x61, 0x69, 0x74, 0x73, 0x5f, 0x73, 0x6d, 0x31, 0x30, 0x30, 0x2e, 0x68, 0x70, 0x70, 0x00
	.type		$str$25,@object
	.size		$str$25,(__unnamed_1 - $str$25)
$str$25:
        /*008d*/ 	.byte	0x28, 0x28, 0x75, 0x69, 0x6e, 0x74, 0x33, 0x32, 0x5f, 0x74, 0x28, 0x74, 0x68, 0x72, 0x65, 0x61
        /*009d*/ 	.byte	0x64, 0x49, 0x64, 0x78, 0x2e, 0x78, 0x29, 0x20, 0x2f, 0x20, 0x33, 0x32, 0x29, 0x20, 0x25, 0x20
        /*00ad*/ 	.byte	0x34, 0x29, 0x20, 0x3d, 0x3d, 0x20, 0x28, 0x28, 0x28, 0x74, 0x6d, 0x65, 0x6d, 0x5f, 0x61, 0x64
        /*00bd*/ 	.byte	0x64, 0x72, 0x20, 0x3e, 0x3e, 0x20, 0x31, 0x36, 0x29, 0x20, 0x2f, 0x20, 0x33, 0x32, 0x29, 0x20
        /*00cd*/ 	.byte	0x25, 0x20, 0x34, 0x29, 0x00
	.type		__unnamed_1,@object
	.size		__unnamed_1,(__unnamed_2 - __unnamed_1)
__unnamed_1:
        /*00d2*/ 	.byte	0x61, 0x75, 0x74, 0x6f, 0x20, 0x63, 0x75, 0x74, 0x65, 0x3a, 0x3a, 0x61, 0x73, 0x5f, 0x70, 0x6f
        /* <DEDUP_REMOVED lines=24> */
        /*0262*/ 	.byte	0x30, 0x34, 0x38, 0x3e, 0x3e, 0x3e, 0x3e, 0x5d, 0x00
	.type		__unnamed_2,@object
	.size		__unnamed_2,(.L_2 - __unnamed_2)
__unnamed_2:
        /* <DEDUP_REMOVED lines=45> */
        /*053b*/ 	.byte	0x3e, 0x3e, 0x3e, 0x5d, 0x00
.L_2:


//--------------------- .nv.shared._ZN7cutlass13device_kernelINS_4gemm6kernel13GemmUniversalIN4cute5tupleIJiiiiEEENS1_10collective13CollectiveMmaINS1_35MainloopSm100TmaUmmaWarpSpecializedILi4ELi2ELi4ENS5_IJNS4_1CILi2EEENSA_ILi1EEESC_EEEEENS5_IJNSA_ILi64EEESF_SF_EEENS_10bfloat16_tENS5_IJlSC_lEEESH_SI_NS4_8TiledMMAINS4_8MMA_AtomIJNS4_20SM100_MMA_F16BF16_SSISH_SH_fLi64ELi64ELNS4_4UMMA5MajorE0ELSN_0ELNSM_7ScaleInE0ELSO_0EEEEEENS4_6LayoutINS5_IJSC_SC_SC_EEENS5_IJNSA_ILi0EEEST_ST_EEEEENS5_IJNS4_10UnderscoreESW_SW_EEEEENS4_13SM90_TMA_LOADENS4_14ComposedLayoutINS4_7SwizzleILi3ELi4ELi3EEENS4_18smem_ptr_flag_bitsILi16EEENSR_INS5_IJNSA_ILi8EEESF_EEENS5_IJSF_SC_EEEEEEEvNS4_8identityENS4_23SM90_TMA_LOAD_MULTICASTES19_vS1A_EENS_8epilogue10collective18CollectiveEpilogueINS1D_23Sm100TmaWarpSpecializedILi3ELi2ELi16ELb1ELb0EEEJSG_NS5_IJNSR_ISF_SC_EENSR_INSA_ILi32EEESC_EEEEESH_SI_SH_SI_NS1D_6fusion15FusionCallbacksIS1H_NS1M_17LinearCombinationISH_fSH_fLNS_15FloatRoundStyleE2EEESG_S1L_JEEENS4_5SM1004TMEM4LOAD26SM100_TMEM_LOAD_16dp256b4xESZ_NS10_INS11_ILi2ELi4ELi3EEES14_NSR_INS5_IJS15_S1J_EEENS5_IJS1J_SC_EEEEEEENS4_17SM75_U32x4_LDSM_NENS4_14SM90_TMA_STOREES20_NS4_17SM90_U32x4_STSM_NENS4_39AutoVectorizingCopyWithAssumedAlignmentILi128EEEEEEvvEEEEvNT_6ParamsE --------------------------
	.section	.nv.shared._ZN7cutlass13device_kernelINS_4gemm6kernel13GemmUniversalIN4cute5tupleIJiiiiEEENS1_10collective13CollectiveMmaINS1_35MainloopSm100TmaUmmaWarpSpecializedILi4ELi2ELi4ENS5_IJNS4_1CILi2EEENSA_ILi1EEESC_EEEEENS5_IJNSA_ILi64EEESF_SF_EEENS_10bfloat16_tENS5_IJlSC_lEEESH_SI_NS4_8TiledMMAINS4_8MMA_AtomIJNS4_20SM100_MMA_F16BF16_SSISH_SH_fLi64ELi64ELNS4_4UMMA5MajorE0ELSN_0ELNSM_7ScaleInE0ELSO_0EEEEEENS4_6LayoutINS5_IJSC_SC_SC_EEENS5_IJNSA_ILi0EEEST_ST_EEEEENS5_IJNS4_10UnderscoreESW_SW_EEEEENS4_13SM90_TMA_LOADENS4_14ComposedLayoutINS4_7SwizzleILi3ELi4ELi3EEENS4_18smem_ptr_flag_bitsILi16EEENSR_INS5_IJNSA_ILi8EEESF_EEENS5_IJSF_SC_EEEEEEEvNS4_8identityENS4_23SM90_TMA_LOAD_MULTICASTES19_vS1A_EENS_8epilogue10collective18CollectiveEpilogueINS1D_23Sm100TmaWarpSpecializedILi3ELi2ELi16ELb1ELb0EEEJSG_NS5_IJNSR_ISF_SC_EENSR_INSA_ILi32EEESC_EEEEESH_SI_SH_SI_NS1D_6fusion15FusionCallbacksIS1H_NS1M_17LinearCombinationISH_fSH_fLNS_15FloatRoundStyleE2EEESG_S1L_JEEENS4_5SM1004TMEM4LOAD26SM100_TMEM_LOAD_16dp256b4xESZ_NS10_INS11_ILi2ELi4ELi3EEES14_NSR_INS5_IJS15_S1J_EEENS5_IJS1J_SC_EEEEEEENS4_17SM75_U32x4_LDSM_NENS4_14SM90_TMA_STOREES20_NS4_17SM90_U32x4_STSM_NENS4_39AutoVectorizingCopyWithAssumedAlignmentILi128EEEEEEvvEEEEvNT_6ParamsE,"aw",@nobits
	.sectionflags	@""
	.align	16
	.zero		1024


//--------------------- .nv.shared.reserved.0     --------------------------
	.section	.nv.shared.reserved.0,"aw",@nobits
	.weak		__nv_reservedSMEM_offset_0_alias
	.size		__nv_reservedSMEM_offset_0_alias, 0, 64
	.other		__nv_reservedSMEM_offset_0_alias,@"STO_CUDA_RESERVED_SHARED STV_DEFAULT"
__nv_reservedSMEM_offset_0_alias:
	.zero		0
.nv.shared.reserved.0:
	.zero		64
	.weak		__nv_reservedSMEM_tcgen05_partition
	.type		__nv_reservedSMEM_tcgen05_partition,@object
	.size		__nv_reservedSMEM_tcgen05_partition,(.L_0 - __nv_reservedSMEM_tcgen05_partition)
__nv_reservedSMEM_tcgen05_partition:
	.zero		32
.L_0:


//--------------------- .nv.global                --------------------------
	.section	.nv.global,"aw",@nobits
.nv.global:
	.type		_ZN39_INTERNAL_ee714b21_4_k_cu_4cfeeb15_74724cute1_E,@object
	.size		_ZN39_INTERNAL_ee714b21_4_k_cu_4cfeeb15_74724cute1_E,(_ZN39_INTERNAL_ee714b21_4_k_cu_4cfeeb15_74724cuda3std3__45__cpo6cbeginE - _ZN39_INTERNAL_ee714b21_4_k_cu_4cfeeb15_74724cute1_E)
_ZN39_INTERNAL_ee714b21_4_k_cu_4cfeeb15_74724cute1_E:
	.zero		1
	.type		_ZN39_INTERNAL_ee714b21_4_k_cu_4cfeeb15_74724cuda3std3__45__cpo6cbeginE,@object
	.size		_ZN39_INTERNAL_ee714b21_4_k_cu_4cfeeb15_74724cuda3std3__45__cpo6cbeginE,(_ZN39_INTERNAL_ee714b21_4_k_cu_4cfeeb15_74724cuda3std3__48in_placeE - _ZN39_INTERNAL_ee714b21_4_k_cu_4cfeeb15_74724cuda3std3__45__cpo6cbeginE)
_ZN39_INTERNAL_ee714b21_4_k_cu_4cfeeb15_74724cuda3std3__45__cpo6cbeginE:
	.zero		1
	.type		_ZN39_INTERNAL_ee714b21_4_k_cu_4cfeeb15_74724cuda3std3__48in_placeE,@object
	.size		_ZN39_INTERNAL_ee714b21_4_k_cu_4cfeeb15_74724cuda3std3__48in_placeE,(_ZN39_INTERNAL_ee714b21_4_k_cu_4cfeeb15_74724cuda3std6ranges3__45__cpo9iter_moveE - _ZN39_INTERNAL_ee714b21_4_k_cu_4cfeeb15_74724cuda3std3__48in_placeE)
_ZN39_INTERNAL_ee714b21_4_k_cu_4cfeeb15_74724cuda3std3__48in_placeE:
	.zero		1
	.type		_ZN39_INTERNAL_ee714b21_4_k_cu_4cfeeb15_74724cuda3std6ranges3__45__cpo9iter_moveE,@object
	.size		_ZN39_INTERNAL_ee714b21_4_k_cu_4cfeeb15_74724cuda3std6ranges3__45__cpo9iter_moveE,(_ZN39_INTERNAL_ee714b21_4_k_cu_4cfeeb15_74724cuda3std3__45__cpo5beginE - _ZN39_INTERNAL_ee714b21_4_k_cu_4cfeeb15_74724cuda3std6ranges3__45__cpo9iter_moveE)
_ZN39_INTERNAL_ee714b21_4_k_cu_4cfeeb15_74724cuda3std6ranges3__45__cpo9iter_moveE:
	.zero		1
	.type		_ZN39_INTERNAL_ee714b21_4_k_cu_4cfeeb15_74724cuda3std3__45__cpo5beginE,@object
	.size		_ZN39_INTERNAL_ee714b21_4_k_cu_4cfeeb15_74724cuda3std3__45__cpo5beginE,(_ZN39_INTERNAL_ee714b21_4_k_cu_4cfeeb15_74724cuda3std3__441_GLOBAL__N__ee714b21_4_k_cu_4cfeeb15_74726ignoreE - _ZN39_INTERNAL_ee714b21_4_k_cu_4cfeeb15_74724cuda3std3__45__cpo5beginE)
_ZN39_INTERNAL_ee714b21_4_k_cu_4cfeeb15_74724cuda3std3__45__cpo5beginE:
	.zero		1
	.type		_ZN39_INTERNAL_ee714b21_4_k_cu_4cfeeb15_74724cuda3std3__441_GLOBAL__N__ee714b21_4_k_cu_4cfeeb15_74726ignoreE,@object
	.size		_ZN39_INTERNAL_ee714b21_4_k_cu_4cfeeb15_74724cuda3std3__441_GLOBAL__N__ee714b21_4_k_cu_4cfeeb15_74726ignoreE,(_ZN39_INTERNAL_ee714b21_4_k_cu_4cfeeb15_74724cute7productE - _ZN39_INTERNAL_ee714b21_4_k_cu_4cfeeb15_74724cuda3std3__441_GLOBAL__N__ee714b21_4_k_cu_4cfeeb15_74726ignoreE)
_ZN39_INTERNAL_ee714b21_4_k_cu_4cfeeb15_74724cuda3std3__441_GLOBAL__N__ee714b21_4_k_cu_4cfeeb15_74726ignoreE:
	.zero		1
	.type		_ZN39_INTERNAL_ee714b21_4_k_cu_4cfeeb15_74724cute7productE,@object
	.size		_ZN39_INTERNAL_ee714b21_4_k_cu_4cfeeb15_74724cute7productE,(_ZN39_INTERNAL_ee714b21_4_k_cu_4cfeeb15_74724cuda3std3__45__cpo3endE - _ZN39_INTERNAL_ee714b21_4_k_cu_4cfeeb15_74724cute7productE)
_ZN39_INTERNAL_ee714b21_4_k_cu_4cfeeb15_74724cute7productE:
	.zero		1
	.type		_ZN39_INTERNAL_ee714b21_4_k_cu_4cfeeb15_74724cuda3std3__45__cpo3endE,@object
	.size		_ZN39_INTERNAL_ee714b21_4_k_cu_4cfeeb15_74724cuda3std3__45__cpo3endE,(_ZN39_INTERNAL_ee714b21_4_k_cu_4cfeeb15_74724cuda3std3__419piecewise_constructE - _ZN39_INTERNAL_ee714b21_4_k_cu_4cfeeb15_74724cuda3std3__45__cpo3endE)
_ZN39_INTERNAL_ee714b21_4_k_cu_4cfeeb15_74724cuda3std3__45__cpo3endE:
	.zero		1
	.type		_ZN39_INTERNAL_ee714b21_4_k_cu_4cfeeb15_74724cuda3std3__419piecewise_constructE,@object
	.size		_ZN39_INTERNAL_ee714b21_4_k_cu_4cfeeb15_74724cuda3std3__419piecewise_constructE,(_ZN39_INTERNAL_ee714b21_4_k_cu_4cfeeb15_74724cuda3std3__45__cpo4cendE - _ZN39_INTERNAL_ee714b21_4_k_cu_4cfeeb15_74724cuda3std3__419piecewise_constructE)
_ZN39_INTERNAL_ee714b21_4_k_cu_4cfeeb15_74724cuda3std3__419piecewise_constructE:
	.zero		1
	.type		_ZN39_INTERNAL_ee714b21_4_k_cu_4cfeeb15_74724cuda3std3__45__cpo4cendE,@object
	.size		_ZN39_INTERNAL_ee714b21_4_k_cu_4cfeeb15_74724cuda3std3__45__cpo4cendE,(_ZN39_INTERNAL_ee714b21_4_k_cu_4cfeeb15_74724cuda3std6ranges3__45__cpo4swapE - _ZN39_INTERNAL_ee714b21_4_k_cu_4cfeeb15_74724cuda3std3__45__cpo4cendE)
_ZN39_INTERNAL_ee714b21_4_k_cu_4cfeeb15_74724cuda3std3__45__cpo4cendE:
	.zero		1
	.type		_ZN39_INTERNAL_ee714b21_4_k_cu_4cfeeb15_74724cuda3std6ranges3__45__cpo4swapE,@object
	.size		_ZN39_INTERNAL_ee714b21_4_k_cu_4cfeeb15_74724cuda3std6ranges3__45__cpo4swapE,(.L_10 - _ZN39_INTERNAL_ee714b21_4_k_cu_4cfeeb15_74724cuda3std6ranges3__45__cpo4swapE)
_ZN39_INTERNAL_ee714b21_4_k_cu_4cfeeb15_74724cuda3std6ranges3__45__cpo4swapE:
	.zero		1
.L_10:


//--------------------- .nv.constant0._ZN7cutlass13device_kernelINS_4gemm6kernel13GemmUniversalIN4cute5tupleIJiiiiEEENS1_10collective13CollectiveMmaINS1_35MainloopSm100TmaUmmaWarpSpecializedILi4ELi2ELi4ENS5_IJNS4_1CILi2EEENSA_ILi1EEESC_EEEEENS5_IJNSA_ILi64EEESF_SF_EEENS_10bfloat16_tENS5_IJlSC_lEEESH_SI_NS4_8TiledMMAINS4_8MMA_AtomIJNS4_20SM100_MMA_F16BF16_SSISH_SH_fLi64ELi64ELNS4_4UMMA5MajorE0ELSN_0ELNSM_7ScaleInE0ELSO_0EEEEEENS4_6LayoutINS5_IJSC_SC_SC_EEENS5_IJNSA_ILi0EEEST_ST_EEEEENS5_IJNS4_10UnderscoreESW_SW_EEEEENS4_13SM90_TMA_LOADENS4_14ComposedLayoutINS4_7SwizzleILi3ELi4ELi3EEENS4_18smem_ptr_flag_bitsILi16EEENSR_INS5_IJNSA_ILi8EEESF_EEENS5_IJSF_SC_EEEEEEEvNS4_8identityENS4_23SM90_TMA_LOAD_MULTICASTES19_vS1A_EENS_8epilogue10collective18CollectiveEpilogueINS1D_23Sm100TmaWarpSpecializedILi3ELi2ELi16ELb1ELb0EEEJSG_NS5_IJNSR_ISF_SC_EENSR_INSA_ILi32EEESC_EEEEESH_SI_SH_SI_NS1D_6fusion15FusionCallbacksIS1H_NS1M_17LinearCombinationISH_fSH_fLNS_15FloatRoundStyleE2EEESG_S1L_JEEENS4_5SM1004TMEM4LOAD26SM100_TMEM_LOAD_16dp256b4xESZ_NS10_INS11_ILi2ELi4ELi3EEES14_NSR_INS5_IJS15_S1J_EEENS5_IJS1J_SC_EEEEEEENS4_17SM75_U32x4_LDSM_NENS4_14SM90_TMA_STOREES20_NS4_17SM90_U32x4_STSM_NENS4_39AutoVectorizingCopyWithAssumedAlignmentILi128EEEEEEvvEEEEvNT_6ParamsE --------------------------
	.section	.nv.constant0._ZN7cutlass13device_kernelINS_4gemm6kernel13GemmUniversalIN4cute5tupleIJiiiiEEENS1_10collective13CollectiveMmaINS1_35MainloopSm100TmaUmmaWarpSpecializedILi4ELi2ELi4ENS5_IJNS4_1CILi2EEENSA_ILi1EEESC_EEEEENS5_IJNSA_ILi64EEESF_SF_EEENS_10bfloat16_tENS5_IJlSC_lEEESH_SI_NS4_8TiledMMAINS4_8MMA_AtomIJNS4_20SM100_MMA_F16BF16_SSISH_SH_fLi64ELi64ELNS4_4UMMA5MajorE0ELSN_0ELNSM_7ScaleInE0ELSO_0EEEEEENS4_6LayoutINS5_IJSC_SC_SC_EEENS5_IJNSA_ILi0EEEST_ST_EEEEENS5_IJNS4_10UnderscoreESW_SW_EEEEENS4_13SM90_TMA_LOADENS4_14ComposedLayoutINS4_7SwizzleILi3ELi4ELi3EEENS4_18smem_ptr_flag_bitsILi16EEENSR_INS5_IJNSA_ILi8EEESF_EEENS5_IJSF_SC_EEEEEEEvNS4_8identityENS4_23SM90_TMA_LOAD_MULTICASTES19_vS1A_EENS_8epilogue10collective18CollectiveEpilogueINS1D_23Sm100TmaWarpSpecializedILi3ELi2ELi16ELb1ELb0EEEJSG_NS5_IJNSR_ISF_SC_EENSR_INSA_ILi32EEESC_EEEEESH_SI_SH_SI_NS1D_6fusion15FusionCallbacksIS1H_NS1M_17LinearCombinationISH_fSH_fLNS_15FloatRoundStyleE2EEESG_S1L_JEEENS4_5SM1004TMEM4LOAD26SM100_TMEM_LOAD_16dp256b4xESZ_NS10_INS11_ILi2ELi4ELi3EEES14_NSR_INS5_IJS15_S1J_EEENS5_IJS1J_SC_EEEEEEENS4_17SM75_U32x4_LDSM_NENS4_14SM90_TMA_STOREES20_NS4_17SM90_U32x4_STSM_NENS4_39AutoVectorizingCopyWithAssumedAlignmentILi128EEEEEEvvEEEEvNT_6ParamsE,"a",@progbits
	.sectionflags	@""
	.align	4
.nv.constant0._ZN7cutlass13device_kernelINS_4gemm6kernel13GemmUniversalIN4cute5tupleIJiiiiEEENS1_10collective13CollectiveMmaINS1_35MainloopSm100TmaUmmaWarpSpecializedILi4ELi2ELi4ENS5_IJNS4_1CILi2EEENSA_ILi1EEESC_EEEEENS5_IJNSA_ILi64EEESF_SF_EEENS_10bfloat16_tENS5_IJlSC_lEEESH_SI_NS4_8TiledMMAINS4_8MMA_AtomIJNS4_20SM100_MMA_F16BF16_SSISH_SH_fLi64ELi64ELNS4_4UMMA5MajorE0ELSN_0ELNSM_7ScaleInE0ELSO_0EEEEEENS4_6LayoutINS5_IJSC_SC_SC_EEENS5_IJNSA_ILi0EEEST_ST_EEEEENS5_IJNS4_10UnderscoreESW_SW_EEEEENS4_13SM90_TMA_LOADENS4_14ComposedLayoutINS4_7SwizzleILi3ELi4ELi3EEENS4_18smem_ptr_flag_bitsILi16EEENSR_INS5_IJNSA_ILi8EEESF_EEENS5_IJSF_SC_EEEEEEEvNS4_8identityENS4_23SM90_TMA_LOAD_MULTICASTES19_vS1A_EENS_8epilogue10collective18CollectiveEpilogueINS1D_23Sm100TmaWarpSpecializedILi3ELi2ELi16ELb1ELb0EEEJSG_NS5_IJNSR_ISF_SC_EENSR_INSA_ILi32EEESC_EEEEESH_SI_SH_SI_NS1D_6fusion15FusionCallbacksIS1H_NS1M_17LinearCombinationISH_fSH_fLNS_15FloatRoundStyleE2EEESG_S1L_JEEENS4_5SM1004TMEM4LOAD26SM100_TMEM_LOAD_16dp256b4xESZ_NS10_INS11_ILi2ELi4ELi3EEES14_NSR_INS5_IJS15_S1J_EEENS5_IJS1J_SC_EEEEEEENS4_17SM75_U32x4_LDSM_NENS4_14SM90_TMA_STOREES20_NS4_17SM90_U32x4_STSM_NENS4_39AutoVectorizingCopyWithAssumedAlignmentILi128EEEEEEvvEEEEvNT_6ParamsE:
	.zero		2944


//--------------------- SYMBOLS --------------------------

	.type		.nv.reservedSmem.offset0,@object
	.size		.nv.reservedSmem.offset0,0x4
	.type		.nv.reservedSmem.cap,@object
	.size		.nv.reservedSmem.cap,0x4
	.type		__assertfail,@function
